# CuTe-DSL kernel — source=cudnn_frontend_dsl family=gemm_swiglu_bs
# config = {"ab_dtype": "Float4E2M1FN", "sf_vec": 16, "vector_f32": true, "mma_mn": [256, 128], "cluster_mn": [2, 1]}


// ===== COMPILED SASS (sm_100a) =====

	.target	sm_100a

	.elftype	@"ET_EXEC"


//--------------------- .note.nv.tkinfo           --------------------------
	.section	.note.nv.tkinfo,"",@"SHT_NOTE"
	.sectionflags	@"SHF_NOTE_NV_TKINFO"
	.tkinfo
        /*0018*/ 	.word	0x00000081
        /*0030*/ 	.string	""
        /*0030*/ 	.string	"ptxas"
        /*0030*/ 	.string	"Cuda compilation tools, release 12.9, V12.9.83"
        /*0030*/ 	.string	"Build system must define TOOLS_VERSION_EXTENDED"
        /*0030*/ 	.string	"-O 3 -arch sm_100a "



//--------------------- .note.nv.cuver            --------------------------
	.section	.note.nv.cuver,"",@"SHT_NOTE"
	.sectionflags	@"SHF_NOTE_NV_CUVER"
        /*0018*/ 	.short	0x0001
        /*001a*/ 	.short	0x0064
        /*001c*/ 	.short	0x0001
        /*001e*/ 	.short	0x0000
        /*0020*/ 	.short	0x0001
        /*0022*/ 	.short	0x0000


//--------------------- .nv.info                  --------------------------
	.section	.nv.info,"",@"SHT_CUDA_INFO"
	.align	4


	//----- nvinfo : EIATTR_REGCOUNT
	.align		4
        /*0000*/ 	.byte	0x04, 0x2f
        /*0002*/ 	.short	(.L_6 - .L_5)
	.align		4
.L_5:
        /*0004*/ 	.word	index@(kernel_cutlass_kernel_cudnngemm_swigludense_blockscaled_gemm_persistent_swiglu_interleaved_quantSm100BlockScaledPersistentDenseGemmKernel_object_at__TiledMMA_ThrLayoutVMNK21111000_Permuta_0)
        /*0008*/ 	.word	0x00000067


	//----- nvinfo : EIATTR_FRAME_SIZE
	.align		4
.L_6:
        /*000c*/ 	.byte	0x04, 0x11
        /*000e*/ 	.short	(.L_8 - .L_7)
	.align		4
.L_7:
        /*0010*/ 	.word	index@($__internal_2_$__cuda_sm10x_tcgen05_guardrail_trap_unallocated_columns_being_dealloced)
        /*0014*/ 	.word	0x00000000


	//----- nvinfo : EIATTR_FRAME_SIZE
	.align		4
.L_8:
        /*0018*/ 	.byte	0x04, 0x11
        /*001a*/ 	.short	(.L_10 - .L_9)
	.align		4
.L_9:
        /*001c*/ 	.word	index@($__internal_1_$__cuda_sm10x_tcgen05_guardrail_trap_phase_invalid_during_alloc)
        /*0020*/ 	.word	0x00000000


	//----- nvinfo : EIATTR_FRAME_SIZE
	.align		4
.L_10:
        /*0024*/ 	.byte	0x04, 0x11
        /*0026*/ 	.short	(.L_12 - .L_11)
	.align		4
.L_11:
        /*0028*/ 	.word	index@($__internal_0_$__cuda_sm10x_tcgen05_guardrail_trap_col_being_dealloced_not_returned_by_alloc)
        /*002c*/ 	.word	0x00000000


	//----- nvinfo : EIATTR_FRAME_SIZE
	.align		4
.L_12:
        /*0030*/ 	.byte	0x04, 0x11
        /*0032*/ 	.short	(.L_14 - .L_13)
	.align		4
.L_13:
        /*0034*/ 	.word	index@(kernel_cutlass_kernel_cudnngemm_swigludense_blockscaled_gemm_persistent_swiglu_interleaved_quantSm100BlockScaledPersistentDenseGemmKernel_object_at__TiledMMA_ThrLayoutVMNK21111000_Permuta_0)
        /*0038*/ 	.word	0x00000000


	//----- nvinfo : EIATTR_MIN_STACK_SIZE
	.align		4
.L_14:
        /*003c*/ 	.byte	0x04, 0x12
        /*003e*/ 	.short	(.L_16 - .L_15)
	.align		4
.L_15:
        /*0040*/ 	.word	index@(kernel_cutlass_kernel_cudnngemm_swigludense_blockscaled_gemm_persistent_swiglu_interleaved_quantSm100BlockScaledPersistentDenseGemmKernel_object_at__TiledMMA_ThrLayoutVMNK21111000_Permuta_0)
        /*0044*/ 	.word	0x00000000
.L_16:


//--------------------- .nv.info.kernel_cutlass_kernel_cudnngemm_swigludense_blockscaled_gemm_persistent_swiglu_interleaved_quantSm100BlockScaledPersistentDenseGemmKernel_object_at__TiledMMA_ThrLayoutVMNK21111000_Permuta_0 --------------------------
	.section	.nv.info.kernel_cutlass_kernel_cudnngemm_swigludense_blockscaled_gemm_persistent_swiglu_interleaved_quantSm100BlockScaledPersistentDenseGemmKernel_object_at__TiledMMA_ThrLayoutVMNK21111000_Permuta_0,"",@"SHT_CUDA_INFO"
	.sectionflags	@""
	.align	4


	//----- nvinfo : EIATTR_CUDA_API_VERSION
	.align		4
        /*0000*/ 	.byte	0x04, 0x37
        /*0002*/ 	.short	(.L_18 - .L_17)
.L_17:
        /*0004*/ 	.word	0x00000081


	//----- nvinfo : EIATTR_KPARAM_INFO
	.align		4
.L_18:
        /*0008*/ 	.byte	0x04, 0x17
        /*000a*/ 	.short	(.L_20 - .L_19)
.L_19:
        /*000c*/ 	.word	0x00000000
        /*0010*/ 	.short	0x000b
        /*0012*/ 	.short	0x0364
        /*0014*/ 	.byte	0x00, 0xf0, 0x11, 0x00


	//----- nvinfo : EIATTR_KPARAM_INFO
	.align		4
.L_20:
        /*0018*/ 	.byte	0x04, 0x17
        /*001a*/ 	.short	(.L_22 - .L_21)
.L_21:
        /*001c*/ 	.word	0x00000000
        /*0020*/ 	.short	0x000a
        /*0022*/ 	.short	0x0358
        /*0024*/ 	.byte	0x00, 0xf0, 0x31, 0x00


	//----- nvinfo : EIATTR_KPARAM_INFO
	.align		4
.L_22:
        /*0028*/ 	.byte	0x04, 0x17
        /*002a*/ 	.short	(.L_24 - .L_23)
.L_23:
        /*002c*/ 	.word	0x00000000
        /*0030*/ 	.short	0x0009
        /*0032*/ 	.short	0x034c
        /*0034*/ 	.byte	0x00, 0xf0, 0x31, 0x00


	//----- nvinfo : EIATTR_KPARAM_INFO
	.align		4
.L_24:
        /*0038*/ 	.byte	0x04, 0x17
        /*003a*/ 	.short	(.L_26 - .L_25)
.L_25:
        /*003c*/ 	.word	0x00000000
        /*0040*/ 	.short	0x0008
        /*0042*/ 	.short	0x0340
        /*0044*/ 	.byte	0x00, 0xf0, 0x31, 0x00


	//----- nvinfo : EIATTR_KPARAM_INFO
	.align		4
.L_26:
        /*0048*/ 	.byte	0x04, 0x17
        /*004a*/ 	.short	(.L_28 - .L_27)
.L_27:
        /*004c*/ 	.word	0x00000000
        /*0050*/ 	.short	0x0007
        /*0052*/ 	.short	0x02c0
        /*0054*/ 	.byte	0x00, 0xf0, 0x01, 0x02


	//----- nvinfo : EIATTR_KPARAM_INFO
	.align		4
.L_28:
        /*0058*/ 	.byte	0x04, 0x17
        /*005a*/ 	.short	(.L_30 - .L_29)
.L_29:
        /*005c*/ 	.word	0x00000000
        /*0060*/ 	.short	0x0006
        /*0062*/ 	.short	0x0240
        /*0064*/ 	.byte	0x00, 0xf0, 0x01, 0x02


	//----- nvinfo : EIATTR_KPARAM_INFO
	.align		4
.L_30:
        /*0068*/ 	.byte	0x04, 0x17
        /*006a*/ 	.short	(.L_32 - .L_31)
.L_31:
        /*006c*/ 	.word	0x00000000
        /*0070*/ 	.short	0x0005
        /*0072*/ 	.short	0x01c0
        /*0074*/ 	.byte	0x00, 0xf0, 0x01, 0x02


	//----- nvinfo : EIATTR_KPARAM_INFO
	.align		4
.L_32:
        /*0078*/ 	.byte	0x04, 0x17
        /*007a*/ 	.short	(.L_34 - .L_33)
.L_33:
        /*007c*/ 	.word	0x00000000
        /*0080*/ 	.short	0x0004
        /*0082*/ 	.short	0x0140
        /*0084*/ 	.byte	0x00, 0xf0, 0x01, 0x02


	//----- nvinfo : EIATTR_KPARAM_INFO
	.align		4
.L_34:
        /*0088*/ 	.byte	0x04, 0x17
        /*008a*/ 	.short	(.L_36 - .L_35)
.L_35:
        /*008c*/ 	.word	0x00000000
        /*0090*/ 	.short	0x0003
        /*0092*/ 	.short	0x00c0
        /*0094*/ 	.byte	0x00, 0xf0, 0x01, 0x02


	//----- nvinfo : EIATTR_KPARAM_INFO
	.align		4
.L_36:
        /*0098*/ 	.byte	0x04, 0x17
        /*009a*/ 	.short	(.L_38 - .L_37)
.L_37:
        /*009c*/ 	.word	0x00000000
        /*00a0*/ 	.short	0x0002
        /*00a2*/ 	.short	0x0040
        /*00a4*/ 	.byte	0x00, 0xf0, 0x01, 0x02


	//----- nvinfo : EIATTR_KPARAM_INFO
	.align		4
.L_38:
        /*00a8*/ 	.byte	0x04, 0x17
        /*00aa*/ 	.short	(.L_40 - .L_39)
.L_39:
        /*00ac*/ 	.word	0x00000000
        /*00b0*/ 	.short	0x0001
        /*00b2*/ 	.short	0x000c
        /*00b4*/ 	.byte	0x00, 0xf0, 0x31, 0x00


	//----- nvinfo : EIATTR_KPARAM_INFO
	.align		4
.L_40:
        /*00b8*/ 	.byte	0x04, 0x17
        /*00ba*/ 	.short	(.L_42 - .L_41)
.L_41:
        /*00bc*/ 	.word	0x00000000
        /*00c0*/ 	.short	0x0000
        /*00c2*/ 	.short	0x0000
        /*00c4*/ 	.byte	0x00, 0xf0, 0x31, 0x00


	//----- nvinfo : EIATTR_AT_ENTRY_FRAGMENTS
	.align		4
.L_42:
        /*00c8*/ 	.byte	0x04, 0x4f
        /*00ca*/ 	.short	(.L_44 - .L_43)


	//   ....[0]....
.L_43:
        /*00cc*/ 	.word	0x00000004


	//   ....[1]....
        /*00d0*/ 	.word	0x00000005


	//----- nvinfo : EIATTR_RESERVED_SMEM_USED
	.align		4
.L_44:
        /*00d4*/ 	.byte	0x01, 0x41
	.zero		2


	//----- nvinfo : EIATTR_SPARSE_MMA_MASK
	.align		4
        /*00d8*/ 	.byte	0x03, 0x50
        /*00da*/ 	.short	0x0000


	//----- nvinfo : EIATTR_TCGEN05_2CTA_USED
	.align		4
        /*00dc*/ 	.byte	0x01, 0x52
	.zero		2


	//----- nvinfo : EIATTR_MAXREG_COUNT
	.align		4
        /*00e0*/ 	.byte	0x03, 0x1b
        /*00e2*/ 	.short	0x00ff


	//----- nvinfo : EIATTR_NUM_BARRIERS
	.align		4
        /*00e4*/ 	.byte	0x02, 0x4c
        /*00e6*/ 	.byte	0x03
	.zero		1


	//----- nvinfo : EIATTR_INT_WARP_WIDE_INSTR_OFFSETS
	.align		4
        /*00e8*/ 	.byte	0x04, 0x31
        /*00ea*/ 	.short	(.L_46 - .L_45)


	//   ....[0]....
.L_45:
        /*00ec*/ 	.word	0x00004a50


	//   ....[1]....
        /*00f0*/ 	.word	0x00004a80


	//----- nvinfo : EIATTR_COOP_GROUP_MASK_REGIDS
	.align		4
.L_46:
        /*00f4*/ 	.byte	0x04, 0x29
        /*00f6*/ 	.short	(.L_48 - .L_47)


	//   ....[0]....
.L_47:
        /*00f8*/ 	.word	0xffffffff


	//   ....[1]....
        /*00fc*/ 	.word	0xffffffff


	//   ....[2]....
        /*0100*/ 	.word	0xffffffff


	//   ....[3]....
        /*0104*/ 	.word	0xffffffff


	//   ....[4]....
        /*0108*/ 	.word	0xffffffff


	//----- nvinfo : EIATTR_COOP_GROUP_INSTR_OFFSETS
	.align		4
.L_48:
        /*010c*/ 	.byte	0x04, 0x28
        /*010e*/ 	.short	(.L_50 - .L_49)


	//   ....[0]....
.L_49:
        /*0110*/ 	.word	0x000005a0


	//   ....[1]....
        /*0114*/ 	.word	0x000021e0


	//   ....[2]....
        /*0118*/ 	.word	0x000027f0


	//   ....[3]....
        /*011c*/ 	.word	0x000048d0


	//   ....[4]....
        /*0120*/ 	.word	0x00004b30


	//----- nvinfo : EIATTR_VRC_CTA_INIT_COUNT
	.align		4
.L_50:
        /*0124*/ 	.byte	0x02, 0x4a
        /*0126*/ 	.byte	0x80
	.zero		1


	//----- nvinfo : EIATTR_MBARRIER_INSTR_OFFSETS
	.align		4
        /*0128*/ 	.byte	0x04, 0x39
        /*012a*/ 	.short	(.L_52 - .L_51)


	//   ....[0]....
.L_51:
        /*012c*/ 	.word	0x000003b0
        /*0130*/ 	.word	0x000000ff
        /*0134*/ 	.word	0x00000000
        /*0138*/ 	.short	0x0100
        /*013a*/ 	.byte	0x04
	.zero		1


	//   ....[1]....
        /*013c*/ 	.word	0x000003c0
        /*0140*/ 	.word	0x000000ff
        /*0144*/ 	.word	0x00000008
        /*0148*/ 	.short	0x0100
        /*014a*/ 	.byte	0x04
	.zero		1


	//   ....[2]....
        /*014c*/ 	.word	0x000003d0
        /*0150*/ 	.word	0x000000ff
        /*0154*/ 	.word	0x00000010
        /*0158*/ 	.short	0x0100
        /*015a*/ 	.byte	0x04
	.zero		1


	//   ....[3]....
        /*015c*/ 	.word	0x000003e0
        /*0160*/ 	.word	0x000000ff
        /*0164*/ 	.word	0x00000018
        /*0168*/ 	.short	0x0100
        /*016a*/ 	.byte	0x04
	.zero		1


	//   ....[4]....
        /*016c*/ 	.word	0x000003f0
        /*0170*/ 	.word	0x000000ff
        /*0174*/ 	.word	0x00000020
        /*0178*/ 	.short	0x0100
        /*017a*/ 	.byte	0x04
	.zero		1


	//   ....[5]....
        /*017c*/ 	.word	0x00000400
        /*0180*/ 	.word	0x000000ff
        /*0184*/ 	.word	0x00000028
        /*0188*/ 	.short	0x0100
        /*018a*/ 	.byte	0x04
	.zero		1


	//   ....[6]....
        /*018c*/ 	.word	0x00000410
        /*0190*/ 	.word	0x000000ff
        /*0194*/ 	.word	0x00000030
        /*0198*/ 	.short	0x0100
        /*019a*/ 	.byte	0x04
	.zero		1


	//   ....[7]....
        /*019c*/ 	.word	0x00000420
        /*01a0*/ 	.word	0x000000ff
        /*01a4*/ 	.word	0x00000038
        /*01a8*/ 	.short	0x0100
        /*01aa*/ 	.byte	0x04
	.zero		1


	//   ....[8]....
        /*01ac*/ 	.word	0x00000430
        /*01b0*/ 	.word	0x000000ff
        /*01b4*/ 	.word	0x00000040
        /*01b8*/ 	.short	0x0100
        /*01ba*/ 	.byte	0x04
	.zero		1


	//   ....[9]....
        /*01bc*/ 	.word	0x00000440
        /*01c0*/ 	.word	0x000000ff
        /*01c4*/ 	.word	0x00000048
        /*01c8*/ 	.short	0x0100
        /*01ca*/ 	.byte	0x04
	.zero		1


	//   ....[10]....
        /*01cc*/ 	.word	0x00000450
        /*01d0*/ 	.word	0x000000ff
        /*01d4*/ 	.word	0x00000050
        /*01d8*/ 	.short	0x0100
        /*01da*/ 	.byte	0x05
	.zero		1


	//   ....[11]....
        /*01dc*/ 	.word	0x00000460
        /*01e0*/ 	.word	0x000000ff
        /*01e4*/ 	.word	0x00000058
        /*01e8*/ 	.short	0x0100
        /*01ea*/ 	.byte	0x05
	.zero		1


	//   ....[12]....
        /*01ec*/ 	.word	0x00000470
        /*01f0*/ 	.word	0x000000ff
        /*01f4*/ 	.word	0x00000060
        /*01f8*/ 	.short	0x0100
        /*01fa*/ 	.byte	0x05
	.zero		1


	//   ....[13]....
        /*01fc*/ 	.word	0x00000480
        /*0200*/ 	.word	0x000000ff
        /*0204*/ 	.word	0x00000068
        /*0208*/ 	.short	0x0100
        /*020a*/ 	.byte	0x05
	.zero		1


	//   ....[14]....
        /*020c*/ 	.word	0x00000530
        /*0210*/ 	.word	0x000000ff
        /*0214*/ 	.word	0x00000070
        /*0218*/ 	.short	0x0100
        /*021a*/ 	.byte	0x06
	.zero		1


	//   ....[15]....
        /*021c*/ 	.word	0x000009e0
        /*0220*/ 	.word	0x000000ff
        /*0224*/ 	.word	0x00000028
        /*0228*/ 	.short	0x010a
        /*022a*/ 	.byte	0x05
	.zero		1


	//   ....[16]....
        /*022c*/ 	.word	0x00000ba0
        /*0230*/ 	.word	0x000000ff
        /*0234*/ 	.word	0x00000028
        /*0238*/ 	.short	0x010a
        /*023a*/ 	.byte	0x04
	.zero		1


	//   ....[17]....
        /*023c*/ 	.word	0x00000e50
        /*0240*/ 	.word	0x000000ff
        /*0244*/ 	.word	0x00000028
        /*0248*/ 	.short	0x010a
        /*024a*/ 	.byte	0x0e
	.zero		1


	//   ....[18]....
        /*024c*/ 	.word	0x000011d0
        /*0250*/ 	.word	0x000000ff
        /*0254*/ 	.word	0x00000028
        /*0258*/ 	.short	0x010a
        /*025a*/ 	.byte	0x04
	.zero		1


	//   ....[19]....
        /*025c*/ 	.word	0x00001800
        /*0260*/ 	.word	0x000000ff
        /*0264*/ 	.word	0x00000000
        /*0268*/ 	.short	0x010a
        /*026a*/ 	.byte	0x05
	.zero		1


	//   ....[20]....
        /*026c*/ 	.word	0x00001810
        /*0270*/ 	.word	0x000000ff
        /*0274*/ 	.word	0x00000060
        /*0278*/ 	.short	0x010a
        /*027a*/ 	.byte	0x43
	.zero		1


	//   ....[21]....
        /*027c*/ 	.word	0x00001a60
        /*0280*/ 	.word	0x000000ff
        /*0284*/ 	.word	0x00000000
        /*0288*/ 	.short	0x010a
        /*028a*/ 	.byte	0x1e
	.zero		1


	//   ....[22]....
        /*028c*/ 	.word	0x00001c90
        /*0290*/ 	.word	0x000000ff
        /*0294*/ 	.word	0x00000000
        /*0298*/ 	.short	0x010a
        /*029a*/ 	.byte	0x05
	.zero		1


	//   ....[23]....
        /*029c*/ 	.word	0x00001e70
        /*02a0*/ 	.word	0x00000005
        /*02a4*/ 	.word	0x00000060
        /*02a8*/ 	.short	0x010a
        /*02aa*/ 	.byte	0xff
	.zero		1


	//   ....[24]....
        /*02ac*/ 	.word	0x00001eb0
        /*02b0*/ 	.word	0x00000005
        /*02b4*/ 	.word	0x00000060
        /*02b8*/ 	.short	0x010a
        /*02ba*/ 	.byte	0xff
	.zero		1


	//   ....[25]....
        /*02bc*/ 	.word	0x00001fa0
        /*02c0*/ 	.word	0x000000ff
        /*02c4*/ 	.word	0x00000070
        /*02c8*/ 	.short	0x0100
        /*02ca*/ 	.byte	0x06
	.zero		1


	//   ....[26]....
        /*02cc*/ 	.word	0x000020a0
        /*02d0*/ 	.word	0x000000ff
        /*02d4*/ 	.word	0x00000070
        /*02d8*/ 	.short	0x0100
        /*02da*/ 	.byte	0x06
	.zero		1


	//   ....[27]....
        /*02dc*/ 	.word	0x00002190
        /*02e0*/ 	.word	0x000000ff
        /*02e4*/ 	.word	0x00000070
        /*02e8*/ 	.short	0x0100
        /*02ea*/ 	.byte	0x06
	.zero		1


	//   ....[28]....
        /*02ec*/ 	.word	0x00002460
        /*02f0*/ 	.word	0x00000000
        /*02f4*/ 	.word	0x00000000
        /*02f8*/ 	.short	0x010a
        /*02fa*/ 	.byte	0xff
	.zero		1


	//   ....[29]....
        /*02fc*/ 	.word	0x00002480
        /*0300*/ 	.word	0x00000000
        /*0304*/ 	.word	0x00000000
        /*0308*/ 	.short	0x010a
        /*030a*/ 	.byte	0xff
	.zero		1


	//   ....[30]....
        /*030c*/ 	.word	0x00002660
        /*0310*/ 	.word	0x00000008
        /*0314*/ 	.word	0x00000000
        /*0318*/ 	.short	0x010a
        /*031a*/ 	.byte	0xff
	.zero		1


	//   ....[31]....
        /*031c*/ 	.word	0x00002680
        /*0320*/ 	.word	0x00000008
        /*0324*/ 	.word	0x00000000
        /*0328*/ 	.short	0x010a
        /*032a*/ 	.byte	0xff
	.zero		1


	//   ....[32]....
        /*032c*/ 	.word	0x00002770
        /*0330*/ 	.word	0x00000008
        /*0334*/ 	.word	0x00000000
        /*0338*/ 	.short	0x0101
        /*033a*/ 	.byte	0xff
	.zero		1


	//   ....[33]....
        /*033c*/ 	.word	0x00002ef0
        /*0340*/ 	.word	0x000000ff
        /*0344*/ 	.word	0x00000050
        /*0348*/ 	.short	0x010a
        /*034a*/ 	.byte	0x17
	.zero		1


	//   ....[34]....
        /*034c*/ 	.word	0x00004640
        /*0350*/ 	.word	0x000000ff
        /*0354*/ 	.word	0x00000000
        /*0358*/ 	.short	0x0101
        /*035a*/ 	.byte	0x06
	.zero		1


	//   ....[35]....
        /*035c*/ 	.word	0x000048a0
        /*0360*/ 	.word	0x00000005
        /*0364*/ 	.word	0x00000000
        /*0368*/ 	.short	0x0101
        /*036a*/ 	.byte	0xff
	.zero		1


	//   ....[36]....
        /*036c*/ 	.word	0x000048b0
        /*0370*/ 	.word	0x00000002
        /*0374*/ 	.word	0x00000070
        /*0378*/ 	.short	0x010a
        /*037a*/ 	.byte	0xff
	.zero		1


	//   ....[37]....
        /*037c*/ 	.word	0x00004c10
        /*0380*/ 	.word	0x000000ff
        /*0384*/ 	.word	0x00000070
        /*0388*/ 	.short	0x0100
        /*038a*/ 	.byte	0x06
	.zero		1


	//   ....[38]....
        /*038c*/ 	.word	0x00004c80
        /*0390*/ 	.word	0x00000000
        /*0394*/ 	.word	0x00000028
        /*0398*/ 	.short	0x010a
        /*039a*/ 	.byte	0xff
	.zero		1


	//   ....[39]....
        /*039c*/ 	.word	0x00004d00
        /*03a0*/ 	.word	0x00000000
        /*03a4*/ 	.word	0x00000028
        /*03a8*/ 	.short	0x010a
        /*03aa*/ 	.byte	0xff
	.zero		1


	//   ....[40]....
        /*03ac*/ 	.word	0x00004d70
        /*03b0*/ 	.word	0x00000000
        /*03b4*/ 	.word	0x00000060
        /*03b8*/ 	.short	0x010a
        /*03ba*/ 	.byte	0xff
	.zero		1


	//   ....[41]....
        /*03bc*/ 	.word	0x00004df0
        /*03c0*/ 	.word	0x00000000
        /*03c4*/ 	.word	0x00000000
        /*03c8*/ 	.short	0x010a
        /*03ca*/ 	.byte	0xff
	.zero		1


	//   ....[42]....
        /*03cc*/ 	.word	0x00004e50
        /*03d0*/ 	.word	0x00000000
        /*03d4*/ 	.word	0x00000000
        /*03d8*/ 	.short	0x010a
        /*03da*/ 	.byte	0xff
	.zero		1


	//   ....[43]....
        /*03dc*/ 	.word	0x00004eb0
        /*03e0*/ 	.word	0x00000008
        /*03e4*/ 	.word	0x00000000
        /*03e8*/ 	.short	0x010a
        /*03ea*/ 	.byte	0xff
	.zero		1


	//   ....[44]....
        /*03ec*/ 	.word	0x00004f20
        /*03f0*/ 	.word	0x00000002
        /*03f4*/ 	.word	0x00000050
        /*03f8*/ 	.short	0x010a
        /*03fa*/ 	.byte	0xff
	.zero		1


	//   ....[45]....
        /*03fc*/ 	.word	0x00004f70
        /*0400*/ 	.word	0x00000002
        /*0404*/ 	.word	0x00000070
        /*0408*/ 	.short	0x010a
        /*040a*/ 	.byte	0xff
	.zero		1


	//----- nvinfo : EIATTR_NUM_MBARRIERS
	.align		4
.L_52:
        /*040c*/ 	.byte	0x03, 0x38
        /*040e*/ 	.short	0x0013


	//----- nvinfo : EIATTR_EXIT_INSTR_OFFSETS
	.align		4
        /*0410*/ 	.byte	0x04, 0x1c
        /*0412*/ 	.short	(.L_54 - .L_53)


	//   ....[0]....
.L_53:
        /*0414*/ 	.word	0x00004c40


	//----- nvinfo : EIATTR_REQNTID
	.align		4
.L_54:
        /*0418*/ 	.byte	0x04, 0x10
        /*041a*/ 	.short	(.L_56 - .L_55)
.L_55:
        /*041c*/ 	.word	0x000000c0
        /*0420*/ 	.word	0x00000001
        /*0424*/ 	.word	0x00000001


	//----- nvinfo : EIATTR_CRS_STACK_SIZE
	.align		4
.L_56:
        /*0428*/ 	.byte	0x04, 0x1e
        /*042a*/ 	.short	(.L_58 - .L_57)
.L_57:
        /*042c*/ 	.word	0x00000000


	//----- nvinfo : EIATTR_CBANK_PARAM_SIZE
	.align		4
.L_58:
        /*0430*/ 	.byte	0x03, 0x19
        /*0432*/ 	.short	0x0368


	//----- nvinfo : EIATTR_PARAM_CBANK
	.align		4
        /*0434*/ 	.byte	0x04, 0x0a
        /*0436*/ 	.short	(.L_60 - .L_59)
	.align		4
.L_59:
        /*0438*/ 	.word	index@(.nv.constant0.kernel_cutlass_kernel_cudnngemm_swigludense_blockscaled_gemm_persistent_swiglu_interleaved_quantSm100BlockScaledPersistentDenseGemmKernel_object_at__TiledMMA_ThrLayoutVMNK21111000_Permuta_0)
        /*043c*/ 	.short	0x0380
        /*043e*/ 	.short	0x0368


	//----- nvinfo : EIATTR_SW_WAR
	.align		4
.L_60:
        /*0440*/ 	.byte	0x04, 0x36
        /*0442*/ 	.short	(.L_62 - .L_61)
.L_61:
        /*0444*/ 	.word	0x00000008
.L_62:


//--------------------- .nv.compat                --------------------------
	.section	.nv.compat,"",@"SHT_CUDA_COMPAT_INFO"
	.align	4
        /*0000*/ 	.byte	0x02, 0x02, 0x02, 0x00, 0x02, 0x05, 0x05, 0x00, 0x02, 0x03, 0x01, 0x00, 0x02, 0x06, 0x01, 0x00


//--------------------- .nv.callgraph             --------------------------
	.section	.nv.callgraph,"",@"SHT_CUDA_CALLGRAPH"
	.align	4
	.sectionentsize	8
	.align		4
        /*0000*/ 	.word	0x00000000
	.align		4
        /*0004*/ 	.word	0xffffffff
	.align		4
        /*0008*/ 	.word	0x00000000
	.align		4
        /*000c*/ 	.word	0xfffffffe
	.align		4
        /*0010*/ 	.word	0x00000000
	.align		4
        /*0014*/ 	.word	0xfffffffd
	.align		4
        /*0018*/ 	.word	0x00000000
	.align		4
        /*001c*/ 	.word	0xfffffffc


//--------------------- .text.kernel_cutlass_kernel_cudnngemm_swigludense_blockscaled_gemm_persistent_swiglu_interleaved_quantSm100BlockScaledPersistentDenseGemmKernel_object_at__TiledMMA_ThrLayoutVMNK21111000_Permuta_0 --------------------------
	.section	.text.kernel_cutlass_kernel_cudnngemm_swigludense_blockscaled_gemm_persistent_swiglu_interleaved_quantSm100BlockScaledPersistentDenseGemmKernel_object_at__TiledMMA_ThrLayoutVMNK21111000_Permuta_0,"ax",@progbits
	.align	128
        .global         kernel_cutlass_kernel_cudnngemm_swigludense_blockscaled_gemm_persistent_swiglu_interleaved_quantSm100BlockScaledPersistentDenseGemmKernel_object_at__TiledMMA_ThrLayoutVMNK21111000_Permuta_0
        .type           kernel_cutlass_kernel_cudnngemm_swigludense_blockscaled_gemm_persistent_swiglu_interleaved_quantSm100BlockScaledPersistentDenseGemmKernel_object_at__TiledMMA_ThrLayoutVMNK21111000_Permuta_0,@function
        .size           kernel_cutlass_kernel_cudnngemm_swigludense_blockscaled_gemm_persistent_swiglu_interleaved_quantSm100BlockScaledPersistentDenseGemmKernel_object_at__TiledMMA_ThrLayoutVMNK21111000_Permuta_0,(.L_x_67 - kernel_cutlass_kernel_cudnngemm_swigludense_blockscaled_gemm_persistent_swiglu_interleaved_quantSm100BlockScaledPersistentDenseGemmKernel_object_at__TiledMMA_ThrLayoutVMNK21111000_Permuta_0)
        .other          kernel_cutlass_kernel_cudnngemm_swigludense_blockscaled_gemm_persistent_swiglu_interleaved_quantSm100BlockScaledPersistentDenseGemmKernel_object_at__TiledMMA_ThrLayoutVMNK21111000_Permuta_0,@"STO_CUDA_ENTRY STV_DEFAULT"
kernel_cutlass_kernel_cudnngemm_swigludense_blockscaled_gemm_persistent_swiglu_interleaved_quantSm100BlockScaledPersistentDenseGemmKernel_object_at__TiledMMA_ThrLayoutVMNK21111000_Permuta_0:
.text.kernel_cutlass_kernel_cudnngemm_swigludense_blockscaled_gemm_persistent_swiglu_interleaved_quantSm100BlockScaledPersistentDenseGemmKernel_object_at__TiledMMA_ThrLayoutVMNK21111000_Permuta_0:
[----:B------:R-:W1:Y:S01]  /*0000*/  LDC R1, c[0x0][0x37c] ;  /* 0x0000df00ff017b82 */ /* 0x000e620000000800 */
[----:B------:R-:W2:Y:S07]  /*0010*/  S2R R4, SR_TID.X ;  /* 0x0000000000047919 */ /* 0x000eae0000002100 */
[----:B------:R-:W3:Y:S01]  /*0020*/  S2UR UR41, SR_CgaCtaId ;  /* 0x00000000002979c3 */ /* 0x000ee20000008800 */
[----:B------:R-:W4:Y:S01]  /*0030*/  LDCU.U8 UR4, c[0x0][0x381] ;  /* 0x00007020ff0477ac */ /* 0x000f220008000000 */
[----:B------:R-:W5:Y:S06]  /*0040*/  LDCU.U8 UR5, c[0x0][0x382] ;  /* 0x00007040ff0577ac */ /* 0x000f6c0008000000 */
[----:B------:R-:W2:Y:S01]  /*0050*/  S2UR UR69, SR_CTAID.X ;  /* 0x00000000004579c3 */ /* 0x000ea20000002500 */
[----:B------:R-:W2:Y:S01]  /*0060*/  LDCU UR6, c[0x0][0x36c] ;  /* 0x00006d80ff0677ac */ /* 0x000ea20008000800 */
[----:B----4-:R-:W-:-:S04]  /*0070*/  ULOP3.LUT UR4, UR4, 0x1, URZ, 0xc0, !UPT ;  /* 0x0000000104047892 */ /* 0x010fc8000f8ec0ff */
[----:B------:R-:W-:Y:S02]  /*0080*/  UISETP.NE.U32.AND UP5, UPT, UR4, 0x1, UPT ;  /* 0x000000010400788c */ /* 0x000fe4000bfa5070 */
[----:B---3--:R-:W-:Y:S02]  /*0090*/  ULEA.HI UR7, UR41, UR41, URZ, 0x1 ;  /* 0x0000002929077291 */ /* 0x008fe4000f8f08ff */
[----:B-----5:R-:W-:Y:S02]  /*00a0*/  ULOP3.LUT UR5, UR5, 0x1, URZ, 0xc0, !UPT ;  /* 0x0000000105057892 */ /* 0x020fe4000f8ec0ff */
[----:B------:R-:W-:Y:S01]  /*00b0*/  ULOP3.LUT UR4, UR7, 0xfffffffe, URZ, 0xc0, !UPT ;  /* 0xfffffffe07047892 */ /* 0x000fe2000f8ec0ff */
[----:B--2---:R-:W-:Y:S01]  /*00c0*/  SHF.R.U32.HI R0, RZ, 0x5, R4 ;  /* 0x00000005ff007819 */ /* 0x004fe20000011604 */
[----:B------:R-:W-:Y:S01]  /*00d0*/  IMAD.U32 R85, RZ, RZ, UR7 ;  /* 0x00000007ff557e24 */ /* 0x000fe2000f8e00ff */
[----:B------:R-:W-:Y:S02]  /*00e0*/  ULOP3.LUT UR69, UR69, 0x1, URZ, 0xc0, !UPT ;  /* 0x0000000145457892 */ /* 0x000fe4000f8ec0ff */
[----:B------:R-:W-:Y:S01]  /*00f0*/  R2UR UR72, R0 ;  /* 0x00000000004872ca */ /* 0x000fe200000e0000 */
[----:B------:R-:W-:Y:S01]  /*0100*/  IMAD.U32 R84, RZ, RZ, UR4 ;  /* 0x00000004ff547e24 */ /* 0x000fe2000f8e00ff */
[----:B------:R-:W-:-:S02]  /*0110*/  UISETP.EQ.U32.AND UP2, UPT, UR6, 0x1, UPT ;  /* 0x000000010600788c */ /* 0x000fc4000bf42070 */
[----:B------:R-:W-:-:S09]  /*0120*/  UISETP.NE.U32.AND UP6, UPT, UR5, 0x1, UPT ;  /* 0x000000010500788c */ /* 0x000fd2000bfc5070 */
[----:B------:R-:W-:Y:S02]  /*0130*/  UISETP.NE.AND UP4, UPT, UR72, 0x5, UPT ;  /* 0x000000054800788c */ /* 0x000fe4000bf85270 */
[----:B------:R-:W-:-:S07]  /*0140*/  UISETP.NE.AND UP3, UPT, UR72, URZ, UPT ;  /* 0x000000ff4800728c */ /* 0x000fce000bf65270 */
[----:B-1----:R-:W-:Y:S05]  /*0150*/  BRA.U UP4, `(.L_x_0) ;  /* 0x0000000104507547 */ /* 0x002fea000b800000 */
[----:B------:R-:W1:Y:S02]  /*0160*/  LDCU.64 UR4, c[0x0][0x348] ;  /* 0x00006900ff0477ac */ /* 0x000e640008000a00 */
[----:B-1----:R-:W-:Y:S02]  /*0170*/  UIADD3 UR14, UP1, UPT, UR4, 0x40, URZ ;  /* 0x00000040040e7890 */ /* 0x002fe4000ff3e0ff */
[----:B------:R-:W-:Y:S02]  /*0180*/  UIADD3 UR12, UP0, UPT, UR4, 0xc0, URZ ;  /* 0x000000c0040c7890 */ /* 0x000fe4000ff1e0ff */
[----:B------:R-:W-:Y:S02]  /*0190*/  UIADD3.X UR15, UPT, UPT, URZ, UR5, URZ, UP1, !UPT ;  /* 0x00000005ff0f7290 */ /* 0x000fe40008ffe4ff */
[----:B------:R-:W-:Y:S02]  /*01a0*/  UIADD3 UR10, UP1, UPT, UR4, 0x140, URZ ;  /* 0x00000140040a7890 */ /* 0x000fe4000ff3e0ff */
[----:B------:R-:W-:-:S02]  /*01b0*/  UIADD3.X UR13, UPT, UPT, URZ, UR5, URZ, UP0, !UPT ;  /* 0x00000005ff0d7290 */ /* 0x000fc400087fe4ff */
[----:B------:R-:W-:Y:S02]  /*01c0*/  UIADD3 UR8, UP0, UPT, UR4, 0x1c0, URZ ;  /* 0x000001c004087890 */ /* 0x000fe4000ff1e0ff */
[----:B------:R-:W-:Y:S01]  /*01d0*/  UIADD3.X UR11, UPT, UPT, URZ, UR5, URZ, UP1, !UPT ;  /* 0x00000005ff0b7290 */ /* 0x000fe20008ffe4ff */
[----:B------:R1:W-:Y:S01]  /*01e0*/  UTMACCTL.PF [UR14] ;  /* 0x000000000e0079b9 */ /* 0x0003e20008040000 */
[----:B------:R-:W-:-:S03]  /*01f0*/  UIADD3 UR6, UP1, UPT, UR4, 0x240, URZ ;  /* 0x0000024004067890 */ /* 0x000fc6000ff3e0ff */
[----:B------:R1:W-:Y:S01]  /*0200*/  UTMACCTL.PF [UR12] ;  /* 0x000000000c0079b9 */ /* 0x0003e20008040000 */
[----:B------:R-:W-:-:S03]  /*0210*/  UIADD3.X UR9, UPT, UPT, URZ, UR5, URZ, UP0, !UPT ;  /* 0x00000005ff097290 */ /* 0x000fc600087fe4ff */
[----:B------:R1:W-:Y:S01]  /*0220*/  UTMACCTL.PF [UR10] ;  /* 0x000000000a0079b9 */ /* 0x0003e20008040000 */
[----:B------:R-:W-:Y:S02]  /*0230*/  UIADD3 UR4, UP0, UPT, UR4, 0x2c0, URZ ;  /* 0x000002c004047890 */ /* 0x000fe4000ff1e0ff */
[----:B------:R-:W-:-:S03]  /*0240*/  UIADD3.X UR7, UPT, UPT, URZ, UR5, URZ, UP1, !UPT ;  /* 0x00000005ff077290 */ /* 0x000fc60008ffe4ff */
[----:B------:R1:W-:Y:S01]  /*0250*/  UTMACCTL.PF [UR8] ;  /* 0x00000000080079b9 */ /* 0x0003e20008040000 */
[----:B------:R-:W-:-:S05]  /*0260*/  UIADD3.X UR5, UPT, UPT, URZ, UR5, URZ, UP0, !UPT ;  /* 0x00000005ff057290 */ /* 0x000fca00087fe4ff */
[----:B------:R1:W-:Y:S04]  /*0270*/  UTMACCTL.PF [UR6] ;  /* 0x00000000060079b9 */ /* 0x0003e80008040000 */
[----:B------:R1:W-:Y:S02]  /*0280*/  UTMACCTL.PF [UR4] ;  /* 0x00000000040079b9 */ /* 0x0003e40008040000 */
[----:B-1----:R-:W-:Y:S01]  /*0290*/  NOP ;  /* 0x0000000000007918 */ /* 0x002fe20000000000 */
.L_x_0:
[----:B------:R-:W-:Y:S05]  /*02a0*/  BRA.U UP3, `(.L_x_1) ;  /* 0x00000001037c7547 */ /* 0x000fea000b800000 */
[----:B------:R-:W-:Y:S01]  /*02b0*/  UMOV UR4, 0x400 ;  /* 0x0000040000047882 */ /* 0x000fe20000000000 */
[----:B------:R-:W-:Y:S01]  /*02c0*/  UMOV UR8, 0x1 ;  /* 0x0000000100087882 */ /* 0x000fe20000000000 */
[----:B------:R-:W-:Y:S02]  /*02d0*/  ULEA UR4, UR41, UR4, 0x18 ;  /* 0x0000000429047291 */ /* 0x000fe4000f8ec0ff */
[----:B------:R-:W-:-:S04]  /*02e0*/  UIADD3 UR6, UPT, UPT, -UR8, 0x100000, URZ ;  /* 0x0010000008067890 */ /* 0x000fc8000fffe1ff */
[----:B------:R-:W-:Y:S02]  /*02f0*/  USHF.L.U32 UR7, UR6, 0xb, URZ ;  /* 0x0000000b06077899 */ /* 0x000fe400080006ff */
[----:B------:R-:W-:Y:S01]  /*0300*/  USHF.L.U32 UR6, UR6, 0x1, URZ ;  /* 0x0000000106067899 */ /* 0x000fe200080006ff */
[----:B------:R-:W-:Y:S01]  /*0310*/  UMOV UR5, 0x400 ;  /* 0x0000040000057882 */ /* 0x000fe20000000000 */
[----:B------:R-:W-:Y:S01]  /*0320*/  UMOV UR10, 0x8 ;  /* 0x00000008000a7882 */ /* 0x000fe20000000000 */
[----:B------:R-:W-:Y:S02]  /*0330*/  ULEA UR5, UR41, UR5, 0x18 ;  /* 0x0000000529057291 */ /* 0x000fe4000f8ec0ff */
[----:B------:R-:W-:-:S04]  /*0340*/  UIADD3 UR8, UPT, UPT, -UR8, 0x100000, URZ ;  /* 0x0010000008087890 */ /* 0x000fc8000fffe1ff */
[----:B------:R-:W-:Y:S02]  /*0350*/  USHF.L.U32 UR9, UR8, 0xb, URZ ;  /* 0x0000000b08097899 */ /* 0x000fe400080006ff */
[----:B------:R-:W-:Y:S02]  /*0360*/  USHF.L.U32 UR8, UR8, 0x1, URZ ;  /* 0x0000000108087899 */ /* 0x000fe400080006ff */
[----:B------:R-:W-:-:S04]  /*0370*/  UIADD3 UR10, UPT, UPT, -UR10, 0x100000, URZ ;  /* 0x001000000a0a7890 */ /* 0x000fc8000fffe1ff */
[----:B------:R-:W-:Y:S02]  /*0380*/  USHF.L.U32 UR11, UR10, 0xb, URZ ;  /* 0x0000000b0a0b7899 */ /* 0x000fe400080006ff */
[----:B------:R-:W-:Y:S01]  /*0390*/  USHF.L.U32 UR10, UR10, 0x1, URZ ;  /* 0x000000010a0a7899 */ /* 0x000fe200080006ff */
[----:B------:R-:W1:Y:S02]  /*03a0*/  FENCE.VIEW.ASYNC.S ;  /* 0x00000000000073c6 */ /* 0x000e640000000000 */
[----:B-1----:R1:W2:Y:S01]  /*03b0*/  SYNCS.EXCH.64 URZ, [UR4], UR6 ;  /* 0x0000000604ff75b2 */ /* 0x0022a20008000100 */
[----:B------:R1:W3:Y:S01]  /*03c0*/  SYNCS.EXCH.64 URZ, [UR4+0x8], UR6 ;  /* 0x0000080604ff75b2 */ /* 0x0002e20008000100 */
[----:B------:R1:W4:Y:S01]  /*03d0*/  SYNCS.EXCH.64 URZ, [UR4+0x10], UR6 ;  /* 0x0000100604ff75b2 */ /* 0x0003220008000100 */
[----:B------:R1:W5:Y:S01]  /*03e0*/  SYNCS.EXCH.64 URZ, [UR4+0x18], UR6 ;  /* 0x0000180604ff75b2 */ /* 0x0003620008000100 */
[----:B------:R1:W1:Y:S01]  /*03f0*/  SYNCS.EXCH.64 URZ, [UR4+0x20], UR6 ;  /* 0x0000200604ff75b2 */ /* 0x0002620008000100 */
        /* <DEDUP_REMOVED lines=9> */
[----:B------:R-:W-:Y:S01]  /*0490*/  NOP ;  /* 0x0000000000007918 */ /* 0x000fe20000000000 */
.L_x_1:
[----:B------:R-:W-:Y:S05]  /*04a0*/  BRA.U UP3, `(.L_x_2) ;  /* 0x0000000103287547 */ /* 0x000fea000b800000 */
[----:B-1----:R-:W-:Y:S01]  /*04b0*/  UMOV UR6, 0x400 ;  /* 0x0000040000067882 */ /* 0x002fe20000000000 */
[----:B------:R-:W-:Y:S01]  /*04c0*/  UMOV UR4, 0x20 ;  /* 0x0000002000047882 */ /* 0x000fe20000000000 */
[----:B------:R-:W-:Y:S02]  /*04d0*/  ULEA UR6, UR41, UR6, 0x18 ;  /* 0x0000000629067291 */ /* 0x000fe4000f8ec0ff */
[----:B------:R-:W-:-:S04]  /*04e0*/  UIADD3 UR4, UPT, UPT, -UR4, 0x100000, URZ ;  /* 0x0010000004047890 */ /* 0x000fc8000fffe1ff */
[----:B------:R-:W-:Y:S02]  /*04f0*/  USHF.L.U32 UR5, UR4, 0xb, URZ ;  /* 0x0000000b04057899 */ /* 0x000fe400080006ff */
[----:B------:R-:W-:Y:S01]  /*0500*/  USHF.L.U32 UR4, UR4, 0x1, URZ ;  /* 0x0000000104047899 */ /* 0x000fe200080006ff */
[----:B------:R-:W-:Y:S01]  /*0510*/  ELECT P0, URZ, PT ;  /* 0x0000000000ff782f */ /* 0x000fe20003800000 */
[----:B------:R-:W1:Y:S10]  /*0520*/  FENCE.VIEW.ASYNC.S ;  /* 0x00000000000073c6 */ /* 0x000e740000000000 */
[----:B-1----:R1:W5:Y:S01]  /*0530*/  SYNCS.EXCH.64 URZ, [UR6+0x70], UR4 ;  /* 0x0000700406ff75b2 */ /* 0x0023620008000100 */
[----:B------:R-:W-:Y:S01]  /*0540*/  NOP ;  /* 0x0000000000007918 */ /* 0x000fe20000000000 */
.L_x_2:
[----:B------:R-:W-:Y:S01]  /*0550*/  NOP ;  /* 0x0000000000007918 */ /* 0x000fe20000000000 */
[----:B------:R-:W-:Y:S01]  /*0560*/  NOP ;  /* 0x0000000000007918 */ /* 0x000fe20000000000 */
[----:B------:R-:W-:Y:S05]  /*0570*/  BRA.U !UP2, `(.L_x_3) ;  /* 0x000000010a087547 */ /* 0x000fea000b800000 */
[----:B-12345:R-:W-:Y:S01]  /*0580*/  UCGABAR_ARV ;  /* 0x00000000000079c7 */ /* 0x03efe20008000000 */
[----:B------:R-:W-:Y:S05]  /*0590*/  BRA `(.L_x_4) ;  /* 0x0000000000047947 */ /* 0x000fea0003800000 */
.L_x_3:
[----:B-12345:R-:W-:Y:S01]  /*05a0*/  NOP ;  /* 0x0000000000007918 */ /* 0x03efe20000000000 */
.L_x_4:
[----:B------:R-:W-:Y:S01]  /*05b0*/  USHF.L.U32 UR71, UR69, 0x7, URZ ;  /* 0x0000000745477899 */ /* 0x000fe200080006ff */
[----:B------:R-:W-:Y:S05]  /*05c0*/  BRA.U !UP2, `(.L_x_5) ;  /* 0x000000010a0c7547 */ /* 0x000fea000b800000 */
[----:B------:R-:W-:Y:S01]  /*05d0*/  UCGABAR_WAIT ;  /* 0x0000000000007dc7 */ /* 0x000fe20008000000 */
[----:B------:R-:W-:Y:S01]  /*05e0*/  CCTL.IVALL ;  /* 0x00000000ff00798f */ /* 0x000fe20002000000 */
[----:B------:R-:W-:Y:S05]  /*05f0*/  BRA `(.L_x_6) ;  /* 0x0000000000047947 */ /* 0x000fea0003800000 */
.L_x_5:
[----:B------:R-:W-:Y:S06]  /*0600*/  BAR.SYNC.DEFER_BLOCKING 0x0 ;  /* 0x0000000000007b1d */ /* 0x000fec0000010000 */
.L_x_6:
[----:B------:R-:W-:Y:S01]  /*0610*/  R2UR UR4, R84 ;  /* 0x00000000540472ca */ /* 0x000fe200000e0000 */
[----:B------:R-:W1:Y:S01]  /*0620*/  LDCU.U8 UR77, c[0x0][0x6c9] ;  /* 0x0000d920ff4d77ac */ /* 0x000e620008000000 */
[----:B------:R-:W2:Y:S01]  /*0630*/  LDCU.U8 UR76, c[0x0][0x6d4] ;  /* 0x0000da80ff4c77ac */ /* 0x000ea20008000000 */
[----:B------:R-:W3:Y:S01]  /*0640*/  LDCU.U8 UR75, c[0x0][0x6d5] ;  /* 0x0000daa0ff4b77ac */ /* 0x000ee20008000000 */
[----:B------:R-:W4:Y:S01]  /*0650*/  LDCU.U8 UR74, c[0x0][0x6e0] ;  /* 0x0000dc00ff4a77ac */ /* 0x000f220008000000 */
[----:B------:R-:W5:Y:S08]  /*0660*/  LDCU.U8 UR73, c[0x0][0x6e1] ;  /* 0x0000dc20ff4977ac */ /* 0x000f700008000000 */
[----:B------:R-:W-:Y:S01]  /*0670*/  UIADD3 UR65, UPT, UPT, -UR4, UR41, URZ ;  /* 0x0000002904417290 */ /* 0x000fe2000fffe1ff */
[----:B------:R-:W-:Y:S05]  /*0680*/  BRA.U UP4, `(.L_x_7) ;  /* 0x0000000904e87547 */ /* 0x000fea000b800000 */
[----:B------:R-:W5:Y:S01]  /*0690*/  S2UR UR21, SR_CTAID.Z ;  /* 0x00000000001579c3 */ /* 0x000f620000002700 */
[----:B------:R-:W-:Y:S01]  /*06a0*/  UMOV UR13, 0x1 ;  /* 0x00000001000d7882 */ /* 0x000fe20000000000 */
[----:B------:R-:W-:Y:S01]  /*06b0*/  UMOV UR6, URZ ;  /* 0x000000ff00067c82 */ /* 0x000fe20008000000 */
[----:B-----5:R-:W-:-:S09]  /*06c0*/  UISETP.GT.U32.AND UP0, UPT, UR21, 0x1ff, UPT ;  /* 0x000001ff1500788c */ /* 0x020fd2000bf04070 */
[----:B------:R-:W-:Y:S05]  /*06d0*/  BRA.U UP0, `(.L_x_8) ;  /* 0x0000000900607547 */ /* 0x000fea000b800000 */
[----:B------:R-:W5:Y:S01]  /*06e0*/  LDCU.64 UR6, c[0x0][0x6c0] ;  /* 0x0000d800ff0677ac */ /* 0x000f620008000a00 */
[----:B------:R-:W4:Y:S01]  /*06f0*/  S2UR UR11, SR_CgaCtaId ;  /* 0x00000000000b79c3 */ /* 0x000f220000008800 */
[----:B------:R-:W3:Y:S01]  /*0700*/  LDCU.U8 UR8, c[0x0][0x6c8] ;  /* 0x0000d900ff0877ac */ /* 0x000ee20008000000 */
[----:B------:R-:W2:Y:S01]  /*0710*/  LDCU.64 UR16, c[0x0][0x6d8] ;  /* 0x0000db00ff1077ac */ /* 0x000ea20008000a00 */
[----:B------:R-:W1:Y:S01]  /*0720*/  LDCU UR10, c[0x0][0x374] ;  /* 0x00006e80ff0a77ac */ /* 0x000e620008000800 */
[----:B------:R-:W1:Y:S01]  /*0730*/  LDCU UR13, c[0x0][0x6cc] ;  /* 0x0000d980ff0d77ac */ /* 0x000e620008000800 */
[----:B-----5:R-:W-:Y:S01]  /*0740*/  UIMAD.WIDE.U32 UR4, UR21, UR7, URZ ;  /* 0x00000007150472a5 */ /* 0x020fe2000f8e00ff */
[----:B------:R-:W5:Y:S03]  /*0750*/  LDCU UR7, c[0x0][0x6d0] ;  /* 0x0000da00ff0777ac */ /* 0x000f660008000800 */
[----:B------:R-:W-:-:S02]  /*0760*/  UIADD3 UR4, UPT, UPT, UR21, -UR5, URZ ;  /* 0x8000000515047290 */ /* 0x000fc4000fffe0ff */
[----:B------:R-:W-:Y:S02]  /*0770*/  UIADD3 UR15, UPT, UPT, UR65, UR65, URZ ;  /* 0x00000041410f7290 */ /* 0x000fe4000fffe0ff */
[----:B---3--:R-:W-:Y:S01]  /*0780*/  USHF.R.U32.HI UR4, URZ, UR8, UR4 ;  /* 0x00000008ff047299 */ /* 0x008fe20008011604 */
[----:B------:R-:W3:Y:S03]  /*0790*/  LDCU.64 UR40, c[0x0][0x348] ;  /* 0x00006900ff2877ac */ /* 0x000ee60008000a00 */
[----:B------:R-:W-:-:S04]  /*07a0*/  UIADD3 UR4, UPT, UPT, UR5, UR4, URZ ;  /* 0x0000000405047290 */ /* 0x000fc8000fffe0ff */
[----:B-1----:R-:W-:-:S04]  /*07b0*/  USHF.R.U32.HI UR4, URZ, UR77, UR4 ;  /* 0x0000004dff047299 */ /* 0x002fc80008011604 */
[----:B------:R-:W-:-:S04]  /*07c0*/  UIADD3 UR4, UPT, UPT, -UR4, URZ, URZ ;  /* 0x000000ff04047290 */ /* 0x000fc8000fffe1ff */
[----:B------:R-:W-:Y:S01]  /*07d0*/  UIMAD UR9, UR4, UR6, UR21 ;  /* 0x00000006040972a4 */ /* 0x000fe2000f8e0215 */
[----:B------:R-:W1:Y:S03]  /*07e0*/  LDCU UR6, c[0x0][0x370] ;  /* 0x00006e00ff0677ac */ /* 0x000e660008000800 */
[----:B-----5:R-:W-:Y:S01]  /*07f0*/  UIMAD.WIDE.U32 UR4, UR9, UR7, URZ ;  /* 0x00000007090472a5 */ /* 0x020fe2000f8e00ff */
[----:B------:R-:W5:Y:S02]  /*0800*/  LDCU UR8, c[0x0][0x378] ;  /* 0x00006f00ff0877ac */ /* 0x000f640008000800 */
[----:B------:R-:W-:-:S04]  /*0810*/  UMOV UR7, 0x400 ;  /* 0x0000040000077882 */ /* 0x000fc80000000000 */
[----:B------:R-:W-:Y:S01]  /*0820*/  UMOV UR4, UR5 ;  /* 0x0000000500047c82 */ /* 0x000fe20008000000 */
[----:B----4-:R-:W-:Y:S02]  /*0830*/  ULEA UR7, UR11, UR7, 0x18 ;  /* 0x000000070b077291 */ /* 0x010fe4000f8ec0ff */
[----:B------:R-:W-:-:S04]  /*0840*/  UIADD3 UR12, UPT, UPT, UR9, -UR4, URZ ;  /* 0x80000004090c7290 */ /* 0x000fc8000fffe0ff */
[----:B--2---:R-:W-:Y:S02]  /*0850*/  USHF.R.U32.HI UR12, URZ, UR76, UR12 ;  /* 0x0000004cff0c7299 */ /* 0x004fe4000801160c */
[----:B-1----:R-:W-:Y:S02]  /*0860*/  UIMAD UR6, UR10, UR6, URZ ;  /* 0x000000060a0672a4 */ /* 0x002fe4000f8e02ff */
[----:B------:R-:W-:-:S04]  /*0870*/  UIADD3 UR12, UPT, UPT, UR4, UR12, URZ ;  /* 0x0000000c040c7290 */ /* 0x000fc8000fffe0ff */
[----:B------:R-:W-:-:S04]  /*0880*/  USHF.R.U32.HI UR12, URZ, UR75, UR12 ;  /* 0x0000004bff0c7299 */ /* 0x000fc8000801160c */
[----:B------:R-:W-:-:S07]  /*0890*/  UIMAD.WIDE.U32 UR4, UR12, UR17, URZ ;  /* 0x000000110c0472a5 */ /* 0x000fce000f8e00ff */
[----:B------:R-:W-:Y:S02]  /*08a0*/  UMOV UR4, UR5 ;  /* 0x0000000500047c82 */ /* 0x000fe40008000000 */
[----:B------:R-:W-:-:S04]  /*08b0*/  UIADD3 UR5, UPT, UPT, UR12, -UR4, URZ ;  /* 0x800000040c057290 */ /* 0x000fc8000fffe0ff */
[----:B------:R-:W-:-:S04]  /*08c0*/  USHF.R.U32.HI UR5, URZ, UR74, UR5 ;  /* 0x0000004aff057299 */ /* 0x000fc80008011605 */
[----:B------:R-:W-:Y:S02]  /*08d0*/  UIADD3 UR5, UPT, UPT, UR4, UR5, URZ ;  /* 0x0000000504057290 */ /* 0x000fe4000fffe0ff */
[----:B-----5:R-:W-:Y:S02]  /*08e0*/  UIMAD UR4, UR6, UR8, URZ ;  /* 0x00000008060472a4 */ /* 0x020fe4000f8e02ff */
[----:B------:R-:W-:Y:S02]  /*08f0*/  USHF.R.U32.HI UR5, URZ, UR73, UR5 ;  /* 0x00000049ff057299 */ /* 0x000fe40008011605 */
[----:B------:R-:W-:Y:S02]  /*0900*/  UIADD3 UR8, UPT, UPT, -UR12, URZ, URZ ;  /* 0x000000ff0c087290 */ /* 0x000fe4000fffe1ff */
[----:B------:R-:W-:Y:S02]  /*0910*/  ULEA.HI UR4, UR4, UR4, URZ, 0x1 ;  /* 0x0000000404047291 */ /* 0x000fe4000f8f08ff */
[----:B------:R-:W-:-:S02]  /*0920*/  UIADD3 UR5, UPT, UPT, -UR5, URZ, URZ ;  /* 0x000000ff05057290 */ /* 0x000fc4000fffe1ff */
[----:B------:R-:W-:Y:S02]  /*0930*/  UIMAD UR8, UR8, UR13, UR9 ;  /* 0x0000000d080872a4 */ /* 0x000fe4000f8e0209 */
[----:B------:R-:W-:Y:S02]  /*0940*/  USHF.R.S32.HI UR39, URZ, 0x1, UR4 ;  /* 0x00000001ff277899 */ /* 0x000fe40008011404 */
[----:B------:R-:W-:Y:S01]  /*0950*/  UIMAD UR12, UR5, UR16, UR12 ;  /* 0x00000010050c72a4 */ /* 0x000fe2000f8e020c */
[----:B------:R-:W-:Y:S01]  /*0960*/  UMOV UR6, URZ ;  /* 0x000000ff00067c82 */ /* 0x000fe20008000000 */
[----:B---3--:R-:W-:-:S10]  /*0970*/  UMOV UR13, 0x1 ;  /* 0x00000001000d7882 */ /* 0x008fd40000000000 */
.L_x_13:
[----:B------:R-:W-:Y:S02]  /*0980*/  USHF.L.U32 UR4, UR13, 0x1f, URZ ;  /* 0x0000001f0d047899 */ /* 0x000fe400080006ff */
[----:B------:R-:W-:Y:S02]  /*0990*/  ULEA UR5, UR6, UR7, 0x3 ;  /* 0x0000000706057291 */ /* 0x000fe4000f8e18ff */
[----:B------:R-:W-:Y:S02]  /*09a0*/  UIADD3 UR34, UP2, UPT, UR40, 0xc0, URZ ;  /* 0x000000c028227890 */ /* 0x000fe4000ff5e0ff */
[----:B------:R-:W-:Y:S01]  /*09b0*/  MOV R0, UR4 ;  /* 0x0000000400007c02 */ /* 0x000fe20008000f00 */
[----:B------:R-:W-:Y:S02]  /*09c0*/  ULEA UR31, UR12, UR69, 0x1 ;  /* 0x000000450c1f7291 */ /* 0x000fe4000f8e08ff */
[----:B------:R-:W-:Y:S02]  /*09d0*/  UIADD3 UR36, UP3, UPT, UR40, 0x40, URZ ;  /* 0x0000004028247890 */ /* 0x000fe4000ff7e0ff */
[----:B-1----:R1:W2:Y:S01]  /*09e0*/  SYNCS.PHASECHK.TRANS64.TRYWAIT P1, [UR5+0x28], R0 ;  /* 0x00002800ff0075a7 */ /* 0x0022a20008021105 */
[----:B------:R-:W-:-:S02]  /*09f0*/  UIADD3 UR5, UPT, UPT, UR8, UR8, URZ ;  /* 0x0000000808057290 */ /* 0x000fc4000fffe0ff */
[----:B------:R-:W-:Y:S02]  /*0a00*/  UIADD3 UR32, UP1, UPT, UR40, 0x140, URZ ;  /* 0x0000014028207890 */ /* 0x000fe4000ff3e0ff */
[----:B------:R-:W-:Y:S02]  /*0a10*/  ULOP3.LUT UR4, UR5, UR69, URZ, 0xfc, !UPT ;  /* 0x0000004505047292 */ /* 0x000fe4000f8efcff */
[----:B------:R-:W-:Y:S02]  /*0a20*/  UIADD3 UR22, UP0, UPT, UR40, 0x1c0, URZ ;  /* 0x000001c028167890 */ /* 0x000fe4000ff1e0ff */
[----:B------:R-:W-:Y:S02]  /*0a30*/  ULEA.HI UR8, UR5, UR4, URZ, 0x1 ;  /* 0x0000000405087291 */ /* 0x000fe4000f8f08ff */
[----:B------:R-:W-:Y:S02]  /*0a40*/  UIADD3.X UR35, UPT, UPT, URZ, UR41, URZ, UP2, !UPT ;  /* 0x00000029ff237290 */ /* 0x000fe400097fe4ff */
[----:B------:R-:W-:-:S02]  /*0a50*/  ULOP3.LUT UR5, UR8, 0xfffffffe, URZ, 0xc0, !UPT ;  /* 0xfffffffe08057892 */ /* 0x000fc4000f8ec0ff */
[----:B------:R-:W-:Y:S02]  /*0a60*/  USHF.R.S32.HI UR8, URZ, 0x1, UR8 ;  /* 0x00000001ff087899 */ /* 0x000fe40008011408 */
[----:B------:R-:W-:Y:S02]  /*0a70*/  UISETP.NE.AND UP4, UPT, UR4, UR5, UPT ;  /* 0x000000050400728c */ /* 0x000fe4000bf85270 */
[----:B------:R-:W-:Y:S02]  /*0a80*/  UIADD3 UR27, UPT, UPT, UR8, -0x1, URZ ;  /* 0xffffffff081b7890 */ /* 0x000fe4000fffe0ff */
[----:B------:R-:W-:Y:S02]  /*0a90*/  UISETP.LT.AND UP4, UPT, UR4, URZ, UP4 ;  /* 0x000000ff0400728c */ /* 0x000fe4000a781270 */
[----:B------:R-:W-:Y:S02]  /*0aa0*/  UIADD3.X UR37, UPT, UPT, URZ, UR41, URZ, UP3, !UPT ;  /* 0x00000029ff257290 */ /* 0x000fe40009ffe4ff */
[----:B------:R-:W-:-:S02]  /*0ab0*/  UIADD3.X UR33, UPT, UPT, URZ, UR41, URZ, UP1, !UPT ;  /* 0x00000029ff217290 */ /* 0x000fc40008ffe4ff */
[----:B------:R-:W-:Y:S02]  /*0ac0*/  UIADD3.X UR23, UPT, UPT, URZ, UR41, URZ, UP0, !UPT ;  /* 0x00000029ff177290 */ /* 0x000fe400087fe4ff */
[----:B------:R-:W-:Y:S02]  /*0ad0*/  USHF.L.U32 UR31, UR31, 0x6, URZ ;  /* 0x000000061f1f7899 */ /* 0x000fe400080006ff */
[----:B------:R-:W-:Y:S02]  /*0ae0*/  UISETP.NE.AND UP2, UPT, UR69, URZ, UPT ;  /* 0x000000ff4500728c */ /* 0x000fe4000bf45270 */
[----:B------:R-:W-:Y:S01]  /*0af0*/  @!UP4 UIADD3 UR27, UPT, UPT, UR8, URZ, URZ ;  /* 0x000000ff081bc290 */ /* 0x000fe2000fffe0ff */
[----:B------:R-:W-:Y:S01]  /*0b00*/  UMOV UR5, URZ ;  /* 0x000000ff00057c82 */ /* 0x000fe20008000000 */
[----:B------:R-:W-:Y:S02]  /*0b10*/  UMOV UR18, URZ ;  /* 0x000000ff00127c82 */ /* 0x000fe40008000000 */
[----:B------:R-:W-:-:S02]  /*0b20*/  UIADD3 UR20, UPT, UPT, UR27, UR27, URZ ;  /* 0x0000001b1b147290 */ /* 0x000fc4000fffe0ff */
[----:B------:R-:W-:Y:S02]  /*0b30*/  ULEA UR27, UR27, UR71, 0x8 ;  /* 0x000000471b1b7291 */ /* 0x000fe4000f8e40ff */
[----:B------:R-:W-:Y:S01]  /*0b40*/  ULOP3.LUT UR20, UR20, UR69, URZ, 0xfc, !UPT ;  /* 0x0000004514147292 */ /* 0x000fe2000f8efcff */
[----:B-1----:R-:W-:-:S11]  /*0b50*/  UMOV UR10, URZ ;  /* 0x000000ff000a7c82 */ /* 0x002fd60008000000 */
.L_x_12:
[----:B------:R-:W-:Y:S01]  /*0b60*/  ULEA UR4, UR6, UR7, 0x3 ;  /* 0x0000000706047291 */ /* 0x000fe2000f8e18ff */
[----:B-123--:R-:W-:Y:S11]  /*0b70*/  @P1 BRA `(.L_x_9) ;  /* 0x0000000000101947 */ /* 0x00eff60003800000 */
[----:B------:R-:W-:-:S06]  /*0b80*/  USHF.L.U32 UR8, UR13, 0x1f, URZ ;  /* 0x0000001f0d087899 */ /* 0x000fcc00080006ff */
[----:B------:R-:W-:-:S04]  /*0b90*/  MOV R0, UR8 ;  /* 0x0000000800007c02 */ /* 0x000fc80008000f00 */
[----:B------:R-:W1:Y:S02]  /*0ba0*/  SYNCS.PHASECHK.TRANS64.TRYWAIT P0, [UR4+0x28], R0 ;  /* 0x00002800ff0075a7 */ /* 0x000e640008001104 */
[----:B-1----:R-:W-:Y:S05]  /*0bb0*/  @!P0 BRA `(.L_x_10) ;  /* 0x0000004000248947 */ /* 0x002fea0003800000 */
.L_x_9:
[----:B------:R-:W-:Y:S05]  /*0bc0*/  BRA.U UP2, `(.L_x_11) ;  /* 0x00000001020c7547 */ /* 0x000fea000b800000 */
[----:B------:R-:W-:-:S13]  /*0bd0*/  ELECT P0, URZ, PT ;  /* 0x0000000000ff782f */ /* 0x000fda0003800000 */
[----:B-1----:R-:W-:-:S04]  /*0be0*/  @P0 MOV R0, 0xe000 ;  /* 0x0000e00000000802 */ /* 0x002fc80000000f00 */
[----:B------:R2:W-:Y:S03]  /*0bf0*/  @P0 SYNCS.ARRIVE.TRANS64 RZ, [UR4], R0 ;  /* 0x00000000ffff09a7 */ /* 0x0005e60008000004 */
.L_x_11:
[----:B------:R-:W-:Y:S01]  /*0c00*/  USHF.L.U32 UR9, UR6, 0xf, URZ ;  /* 0x0000000f06097899 */ /* 0x000fe200080006ff */
[----:B------:R-:W-:Y:S01]  /*0c10*/  PLOP3.LUT P1, PT, PT, PT, PT, 0x80, 0x8 ;  /* 0x000000000008781c */ /* 0x000fe20003f2f070 */
[----:B------:R-:W-:Y:S02]  /*0c20*/  USHF.L.U32 UR8, UR6, 0xe, URZ ;  /* 0x0000000e06087899 */ /* 0x000fe400080006ff */
[----:B------:R-:W-:Y:S02]  /*0c30*/  USHF.L.U32 UR16, UR6, 0xb, URZ ;  /* 0x0000000b06107899 */ /* 0x000fe400080006ff */
[----:B------:R-:W-:Y:S02]  /*0c40*/  UIADD3 UR6, UPT, UPT, UR6, 0x1, URZ ;  /* 0x0000000106067890 */ /* 0x000fe4000fffe0ff */
[----:B------:R-:W-:Y:S02]  /*0c50*/  UISETP.GT.U32.AND UP0, UPT, UR5, 0xe, UPT ;  /* 0x0000000e0500788c */ /* 0x000fe4000bf04070 */
[----:B------:R-:W-:-:S02]  /*0c60*/  UISETP.NE.AND UP1, UPT, UR6, 0x5, UPT ;  /* 0x000000050600788c */ /* 0x000fc4000bf25270 */
[----:B------:R-:W-:Y:S02]  /*0c70*/  ULOP3.LUT UR25, UR4, 0xfefffff8, URZ, 0xc0, !UPT ;  /* 0xfefffff804197892 */ /* 0x000fe4000f8ec0ff */
[----:B------:R-:W-:Y:S01]  /*0c80*/  USEL UR4, URZ, 0x1, UP1 ;  /* 0x00000001ff047887 */ /* 0x000fe20008800000 */
[----:B------:R-:W-:Y:S01]  /*0c90*/  PLOP3.LUT P0, PT, PT, PT, UP0, 0x80, 0x8 ;  /* 0x000000000008781c */ /* 0x000fe20003f0f008 */
[----:B------:R-:W-:Y:S02]  /*0ca0*/  ULEA.HI.SX32 UR14, UR9, UR7, 0x1f ;  /* 0x00000007090e7291 */ /* 0x000fe4000f8ffaff */
[----:B------:R-:W-:Y:S02]  /*0cb0*/  ULEA.HI.SX32 UR9, UR8, UR7, 0x1f ;  /* 0x0000000708097291 */ /* 0x000fe4000f8ffaff */
[----:B------:R-:W-:Y:S02]  /*0cc0*/  USHF.L.U32 UR19, UR5, 0x2, URZ ;  /* 0x0000000205137899 */ /* 0x000fe400080006ff */
[----:B------:R-:W-:-:S02]  /*0cd0*/  ULEA UR8, UR65, UR16, 0xa ;  /* 0x0000001041087291 */ /* 0x000fc4000f8e50ff */
[----:B------:R-:W-:Y:S02]  /*0ce0*/  ULOP3.LUT UR13, UR13, UR4, URZ, 0x3c, !UPT ;  /* 0x000000040d0d7292 */ /* 0x000fe4000f8e3cff */
[----:B------:R-:W-:Y:S02]  /*0cf0*/  USHF.L.U32 UR26, UR5, 0x8, URZ ;  /* 0x00000008051a7899 */ /* 0x000fe400080006ff */
[----:B------:R-:W-:Y:S02]  /*0d00*/  USEL UR6, UR6, URZ, UP1 ;  /* 0x000000ff06067287 */ /* 0x000fe40008800000 */
[----:B------:R-:W-:Y:S02]  /*0d10*/  UIADD3 UR24, UPT, UPT, UR14, 0x14400, URZ ;  /* 0x000144000e187890 */ /* 0x000fe4000fffe0ff */
[----:B------:R-:W-:Y:S02]  /*0d20*/  UIADD3 UR28, UPT, UPT, UR9, 0x28400, URZ ;  /* 0x00028400091c7890 */ /* 0x000fe4000fffe0ff */
[----:B------:R-:W-:-:S02]  /*0d30*/  UIADD3 UR16, UPT, UPT, UR7, 0x32400, UR16 ;  /* 0x0003240007107890 */ /* 0x000fc4000fffe010 */
[----:B------:R-:W-:Y:S02]  /*0d40*/  UIADD3 UR11, UPT, UPT, UR15, UR19, URZ ;  /* 0x000000130f0b7290 */ /* 0x000fe4000fffe0ff */
[----:B------:R-:W-:Y:S01]  /*0d50*/  UIADD3 UR8, UPT, UPT, UR7, 0x34c00, UR8 ;  /* 0x00034c0007087890 */ /* 0x000fe2000fffe008 */
[----:B------:R3:W-:Y:S01]  /*0d60*/  UTMALDG.2D.2CTA [UR24], [UR36], desc[URZ] ;  /* 0x0000ff18240075b4 */ /* 0x0007e20008209000 */
[----:B------:R-:W-:Y:S02]  /*0d70*/  @!UP0 USHF.L.U32 UR4, UR13, 0x1f, URZ ;  /* 0x0000001f0d048899 */ /* 0x000fe400080006ff */
[----:B------:R-:W-:Y:S01]  /*0d80*/  @!UP0 ULEA UR14, UR6, UR7, 0x3 ;  /* 0x00000007060e8291 */ /* 0x000fe2000f8e18ff */
[----:B------:R-:W-:Y:S01]  /*0d90*/  UMOV UR29, UR25 ;  /* 0x00000019001d7c82 */ /* 0x000fe20008000000 */
[----:B------:R-:W-:Y:S01]  /*0da0*/  UMOV UR30, UR26 ;  /* 0x0000001a001e7c82 */ /* 0x000fe20008000000 */
[----:B------:R-:W-:Y:S01]  /*0db0*/  UMOV UR17, UR25 ;  /* 0x0000001900117c82 */ /* 0x000fe20008000000 */
[----:B-12---:R-:W-:Y:S01]  /*0dc0*/  IMAD.U32 R0, RZ, RZ, UR4 ;  /* 0x00000004ff007e24 */ /* 0x006fe2000f8e00ff */
[----:B------:R-:W-:Y:S01]  /*0dd0*/  UMOV UR38, 0x30000 ;  /* 0x0003000000267882 */ /* 0x000fe20000000000 */
[----:B------:R-:W-:Y:S01]  /*0de0*/  UMOV UR9, UR25 ;  /* 0x0000001900097c82 */ /* 0x000fe20008000000 */
[----:B------:R3:W-:Y:S01]  /*0df0*/  UTMALDG.2D.2CTA [UR28], [UR34], desc[URZ] ;  /* 0x0000ff1c220075b4 */ /* 0x0007e20008209000 */
[----:B------:R-:W-:-:S04]  /*0e00*/  UIADD3 UR4, UPT, UPT, UR5, 0x1, URZ ;  /* 0x0000000105047890 */ /* 0x000fc8000fffe0ff */
[----:B------:R-:W-:Y:S01]  /*0e10*/  UISETP.NE.AND UP0, UPT, UR4, 0x10, UPT ;  /* 0x000000100400788c */ /* 0x000fe2000bf05270 */
[----:B------:R3:W-:Y:S02]  /*0e20*/  UTMALDG.3D.2CTA [UR16], [UR32], desc[URZ] ;  /* 0x0000ff10200075b4 */ /* 0x0007e40008211000 */
[----:B------:R-:W-:Y:S01]  /*0e30*/  UMOV UR5, UR4 ;  /* 0x0000000400057c82 */ /* 0x000fe20008000000 */
[----:B------:R3:W-:Y:S01]  /*0e40*/  UTMALDG.3D.MULTICAST.2CTA [UR8], [UR22], UR38, desc[URZ] ;  /* 0x0000ff08160073b4 */ /* 0x0007e20008211826 */
[----:B------:R3:W1:Y:S04]  /*0e50*/  @!P0 SYNCS.PHASECHK.TRANS64.TRYWAIT P1, [UR14+0x28], R0 ;  /* 0x00002800ff0085a7 */ /* 0x000668000802110e */
[----:B------:R-:W-:Y:S05]  /*0e60*/  BRA.U UP0, `(.L_x_12) ;  /* 0xfffffffd003c7547 */ /* 0x000fea000b83ffff */
[----:B---3--:R-:W2:Y:S01]  /*0e70*/  LDCU.64 UR8, c[0x0][0x6c0] ;  /* 0x0000d800ff0877ac */ /* 0x008ea20008000a00 */
[----:B------:R-:W3:Y:S01]  /*0e80*/  LDCU.U8 UR10, c[0x0][0x6c8] ;  /* 0x0000d900ff0a77ac */ /* 0x000ee20008000000 */
[----:B------:R-:W-:-:S04]  /*0e90*/  UIADD3 UR21, UPT, UPT, UR39, UR21, URZ ;  /* 0x0000001527157290 */ /* 0x000fc8000fffe0ff */
[----:B------:R-:W-:Y:S02]  /*0ea0*/  UISETP.GE.AND UP0, UPT, UR21, 0x200, UPT ;  /* 0x000002001500788c */ /* 0x000fe4000bf06270 */
[----:B--2---:R-:W-:Y:S01]  /*0eb0*/  UIMAD.WIDE.U32 UR4, UR21, UR9, URZ ;  /* 0x00000009150472a5 */ /* 0x004fe2000f8e00ff */
[----:B------:R-:W2:Y:S03]  /*0ec0*/  LDCU UR9, c[0x0][0x6d0] ;  /* 0x0000da00ff0977ac */ /* 0x000ea60008000800 */
[----:B------:R-:W-:-:S04]  /*0ed0*/  UIADD3 UR4, UPT, UPT, UR21, -UR5, URZ ;  /* 0x8000000515047290 */ /* 0x000fc8000fffe0ff */
[----:B---3--:R-:W-:Y:S01]  /*0ee0*/  USHF.R.U32.HI UR4, URZ, UR10, UR4 ;  /* 0x0000000aff047299 */ /* 0x008fe20008011604 */
[----:B------:R-:W3:Y:S03]  /*0ef0*/  LDCU.64 UR10, c[0x0][0x6d8] ;  /* 0x0000db00ff0a77ac */ /* 0x000ee60008000a00 */
[----:B------:R-:W-:-:S04]  /*0f00*/  UIADD3 UR4, UPT, UPT, UR5, UR4, URZ ;  /* 0x0000000405047290 */ /* 0x000fc8000fffe0ff */
[----:B------:R-:W-:-:S04]  /*0f10*/  USHF.R.U32.HI UR4, URZ, UR77, UR4 ;  /* 0x0000004dff047299 */ /* 0x000fc80008011604 */
[----:B------:R-:W-:-:S04]  /*0f20*/  UIADD3 UR4, UPT, UPT, -UR4, URZ, URZ ;  /* 0x000000ff04047290 */ /* 0x000fc8000fffe1ff */
[----:B------:R-:W-:-:S04]  /*0f30*/  UIMAD UR8, UR8, UR4, UR21 ;  /* 0x00000004080872a4 */ /* 0x000fc8000f8e0215 */
[----:B--2---:R-:W-:Y:S01]  /*0f40*/  UIMAD.WIDE.U32 UR4, UR8, UR9, URZ ;  /* 0x00000009080472a5 */ /* 0x004fe2000f8e00ff */
[----:B------:R-:W2:Y:S06]  /*0f50*/  LDCU UR9, c[0x0][0x6cc] ;  /* 0x0000d980ff0977ac */ /* 0x000eac0008000800 */
[----:B------:R-:W-:Y:S02]  /*0f60*/  UMOV UR4, UR5 ;  /* 0x0000000500047c82 */ /* 0x000fe40008000000 */
[----:B------:R-:W-:-:S04]  /*0f70*/  UIADD3 UR12, UPT, UPT, UR8, -UR4, URZ ;  /* 0x80000004080c7290 */ /* 0x000fc8000fffe0ff */
[----:B------:R-:W-:-:S04]  /*0f80*/  USHF.R.U32.HI UR12, URZ, UR76, UR12 ;  /* 0x0000004cff0c7299 */ /* 0x000fc8000801160c */
[----:B------:R-:W-:-:S04]  /*0f90*/  UIADD3 UR12, UPT, UPT, UR4, UR12, URZ ;  /* 0x0000000c040c7290 */ /* 0x000fc8000fffe0ff */
[----:B------:R-:W-:-:S04]  /*0fa0*/  USHF.R.U32.HI UR12, URZ, UR75, UR12 ;  /* 0x0000004bff0c7299 */ /* 0x000fc8000801160c */
[----:B---3--:R-:W-:-:S07]  /*0fb0*/  UIMAD.WIDE.U32 UR4, UR12, UR11, URZ ;  /* 0x0000000b0c0472a5 */ /* 0x008fce000f8e00ff */
[----:B------:R-:W-:Y:S02]  /*0fc0*/  UMOV UR4, UR5 ;  /* 0x0000000500047c82 */ /* 0x000fe40008000000 */
[----:B------:R-:W-:-:S04]  /*0fd0*/  UIADD3 UR5, UPT, UPT, UR12, -UR4, URZ ;  /* 0x800000040c057290 */ /* 0x000fc8000fffe0ff */
[----:B------:R-:W-:-:S04]  /*0fe0*/  USHF.R.U32.HI UR5, URZ, UR74, UR5 ;  /* 0x0000004aff057299 */ /* 0x000fc80008011605 */
[----:B------:R-:W-:Y:S02]  /*0ff0*/  UIADD3 UR4, UPT, UPT, UR4, UR5, URZ ;  /* 0x0000000504047290 */ /* 0x000fe4000fffe0ff */
[----:B------:R-:W-:Y:S02]  /*1000*/  UIADD3 UR5, UPT, UPT, -UR12, URZ, URZ ;  /* 0x000000ff0c057290 */ /* 0x000fe4000fffe1ff */
[----:B------:R-:W-:Y:S02]  /*1010*/  USHF.R.U32.HI UR4, URZ, UR73, UR4 ;  /* 0x00000049ff047299 */ /* 0x000fe40008011604 */
[----:B--2---:R-:W-:Y:S02]  /*1020*/  UIMAD UR8, UR9, UR5, UR8 ;  /* 0x00000005090872a4 */ /* 0x004fe4000f8e0208 */
[----:B------:R-:W-:-:S04]  /*1030*/  UIADD3 UR4, UPT, UPT, -UR4, URZ, URZ ;  /* 0x000000ff04047290 */ /* 0x000fc8000fffe1ff */
[----:B------:R-:W-:Y:S01]  /*1040*/  UIMAD UR12, UR10, UR4, UR12 ;  /* 0x000000040a0c72a4 */ /* 0x000fe2000f8e020c */
[----:B------:R-:W-:Y:S11]  /*1050*/  BRA.U !UP0, `(.L_x_13) ;  /* 0xfffffff908487547 */ /* 0x000ff6000b83ffff */
.L_x_8:
[----:B------:R-:W-:Y:S01]  /*1060*/  UIADD3 UR4, UPT, UPT, UR6, 0x2, URZ ;  /* 0x0000000206047890 */ /* 0x000fe2000fffe0ff */
[----:B------:R-:W5:Y:S01]  /*1070*/  S2UR UR41, SR_CgaCtaId ;  /* 0x00000000002979c3 */ /* 0x000f620000008800 */
[----:B------:R-:W-:-:S04]  /*1080*/  UISETP.NE.AND UP0, UPT, UR6, 0x4, UPT ;  /* 0x000000040600788c */ /* 0x000fc8000bf05270 */
[----:B------:R-:W-:-:S04]  /*1090*/  USEL UR4, UR4, 0x1, UP0 ;  /* 0x0000000104047887 */ /* 0x000fc80008000000 */
[----:B------:R-:W-:Y:S02]  /*10a0*/  UIADD3 UR5, UPT, UPT, UR4, 0x1, URZ ;  /* 0x0000000104057890 */ /* 0x000fe4000fffe0ff */
[----:B------:R-:W-:-:S04]  /*10b0*/  UISETP.NE.AND UP1, UPT, UR4, 0x5, UPT ;  /* 0x000000050400788c */ /* 0x000fc8000bf25270 */
[----:B------:R-:W-:Y:S02]  /*10c0*/  USEL UR4, UR5, 0x1, UP1 ;  /* 0x0000000105047887 */ /* 0x000fe40008800000 */
[----:B------:R-:W-:Y:S02]  /*10d0*/  UISETP.EQ.XOR UP1, UPT, UR6, 0x4, !UP1 ;  /* 0x000000040600788c */ /* 0x000fe4000cf22a70 */
[----:B------:R-:W-:Y:S02]  /*10e0*/  UIADD3 UR5, UPT, UPT, UR4, 0x1, URZ ;  /* 0x0000000104057890 */ /* 0x000fe4000fffe0ff */
[----:B------:R-:W-:Y:S02]  /*10f0*/  UISETP.NE.AND UP0, UPT, UR4, 0x5, UPT ;  /* 0x000000050400788c */ /* 0x000fe4000bf05270 */
[----:B------:R-:W-:Y:S02]  /*1100*/  UISETP.EQ.XOR UP1, UPT, UR4, 0x5, UP1 ;  /* 0x000000050400788c */ /* 0x000fe40008f22a70 */
[----:B------:R-:W-:Y:S01]  /*1110*/  USEL UR4, UR5, 0x1, UP0 ;  /* 0x0000000105047887 */ /* 0x000fe20008000000 */
[----:B------:R-:W-:-:S03]  /*1120*/  UMOV UR6, 0x400 ;  /* 0x0000040000067882 */ /* 0x000fc60000000000 */
[----:B------:R-:W-:Y:S02]  /*1130*/  UISETP.EQ.XOR UP1, UPT, UR4, 0x5, UP1 ;  /* 0x000000050400788c */ /* 0x000fe40008f22a70 */
[----:B------:R-:W-:Y:S02]  /*1140*/  UISETP.NE.AND UP0, UPT, UR4, 0x5, UPT ;  /* 0x000000050400788c */ /* 0x000fe4000bf05270 */
[----:B------:R-:W-:Y:S02]  /*1150*/  USEL UR5, URZ, 0x1, !UP1 ;  /* 0x00000001ff057887 */ /* 0x000fe4000c800000 */
[----:B-----5:R-:W-:Y:S02]  /*1160*/  ULEA UR6, UR41, UR6, 0x18 ;  /* 0x0000000629067291 */ /* 0x020fe4000f8ec0ff */
[----:B------:R-:W-:Y:S02]  /*1170*/  ULOP3.LUT UR5, UR13, UR5, URZ, 0x3c, !UPT ;  /* 0x000000050d057292 */ /* 0x000fe4000f8e3cff */
[----:B------:R-:W-:-:S02]  /*1180*/  USEL UR4, UR4, URZ, UP0 ;  /* 0x000000ff04047287 */ /* 0x000fc40008000000 */
[----:B------:R-:W-:Y:S02]  /*1190*/  USHF.L.U32 UR5, UR5, 0x1f, URZ ;  /* 0x0000001f05057899 */ /* 0x000fe400080006ff */
[----:B------:R-:W-:Y:S02]  /*11a0*/  ULEA UR4, UR4, UR6, 0x3 ;  /* 0x0000000604047291 */ /* 0x000fe4000f8e18ff */
[----:B------:R-:W-:Y:S02]  /*11b0*/  UISETP.NE.AND UP0, UPT, UR69, URZ, UPT ;  /* 0x000000ff4500728c */ /* 0x000fe4000bf05270 */
[----:B------:R-:W-:-:S05]  /*11c0*/  MOV R0, UR5 ;  /* 0x0000000500007c02 */ /* 0x000fca0008000f00 */
[----:B------:R-:W5:Y:S02]  /*11d0*/  SYNCS.PHASECHK.TRANS64.TRYWAIT P0, [UR4+0x28], R0 ;  /* 0x00002800ff0075a7 */ /* 0x000f640008001104 */
[----:B-----5:R-:W-:Y:S05]  /*11e0*/  @!P0 BRA `(.L_x_14) ;  /* 0x0000003800b88947 */ /* 0x020fea0003800000 */
.L_x_56:
[----:B------:R-:W-:Y:S05]  /*11f0*/  BRA.U UP0, `(.L_x_7) ;  /* 0x00000001000c7547 */ /* 0x000fea000b800000 */
[----:B------:R-:W-:-:S13]  /*1200*/  ELECT P0, URZ, PT ;  /* 0x0000000000ff782f */ /* 0x000fda0003800000 */
[----:B-----5:R-:W-:-:S04]  /*1210*/  @P0 MOV R0, 0xe000 ;  /* 0x0000e00000000802 */ /* 0x020fc80000000f00 */
[----:B------:R5:W-:Y:S03]  /*1220*/  @P0 SYNCS.ARRIVE.TRANS64 RZ, [UR4], R0 ;  /* 0x00000000ffff09a7 */ /* 0x000be60008000004 */
.L_x_7:
[----:B------:R-:W-:-:S09]  /*1230*/  UISETP.NE.AND UP0, UPT, UR72, 0x4, UPT ;  /* 0x000000044800788c */ /* 0x000fd2000bf05270 */
[----:B------:R-:W-:Y:S05]  /*1240*/  BRA.U UP0, `(.L_x_15) ;  /* 0x0000000d002c7547 */ /* 0x000fea000b800000 */
[----:B------:R-:W5:Y:S01]  /*1250*/  S2UR UR68, SR_CTAID.Z ;  /* 0x00000000004479c3 */ /* 0x000f620000002700 */
[----:B------:R-:W-:Y:S01]  /*1260*/  NOP ;  /* 0x0000000000007918 */ /* 0x000fe20000000000 */
[----:B------:R-:W-:Y:S01]  /*1270*/  HFMA2 R6, -RZ, RZ, 0, 5.9604644775390625e-08 ;  /* 0x00000001ff067431 */ /* 0x000fe200000001ff */
[----:B------:R-:W-:Y:S01]  /*1280*/  MOV R5, 0x1 ;  /* 0x0000000100057802 */ /* 0x000fe20000000f00 */
[----:B------:R-:W-:Y:S02]  /*1290*/  UMOV UR4, 0x400 ;  /* 0x0000040000047882 */ /* 0x000fe40000000000 */
[----:B------:R-:W-:Y:S02]  /*12a0*/  ULEA UR41, UR41, UR4, 0x18 ;  /* 0x0000000429297291 */ /* 0x000fe4000f8ec0ff */
[----:B-----5:R-:W-:Y:S01]  /*12b0*/  UISETP.GT.U32.AND UP0, UPT, UR68, 0x1ff, UPT ;  /* 0x000001ff4400788c */ /* 0x020fe2000bf04070 */
[----:B------:R-:W-:Y:S08]  /*12c0*/  BAR.SYNC.DEFER_BLOCKING 0x2, 0xa0 ;  /* 0x0082800000007b1d */ /* 0x000ff00000010000 */
[----:B------:R-:W-:Y:S05]  /*12d0*/  BRA.U UP0, `(.L_x_16) ;  /* 0x0000000900b47547 */ /* 0x000fea000b800000 */
[----:B------:R-:W5:Y:S01]  /*12e0*/  LDS R0, [UR41+0x78] ;  /* 0x00007829ff007984 */ /* 0x000f620008000800 */
[----:B------:R-:W4:Y:S01]  /*12f0*/  LDCU UR12, c[0x0][0x374] ;  /* 0x00006e80ff0c77ac */ /* 0x000f220008000800 */
[----:B------:R-:W-:Y:S01]  /*1300*/  MOV R5, 0x1 ;  /* 0x0000000100057802 */ /* 0x000fe20000000f00 */
[----:B------:R-:W4:Y:S01]  /*1310*/  LDCU UR11, c[0x0][0x370] ;  /* 0x00006e00ff0b77ac */ /* 0x000f220008000800 */
[----:B------:R-:W-:Y:S02]  /*1320*/  UIADD3 UR7, UPT, UPT, UR41, 0x34c00, URZ ;  /* 0x00034c0029077890 */ /* 0x000fe4000fffe0ff */
[----:B------:R-:W-:Y:S02]  /*1330*/  UIADD3 UR5, UPT, UPT, UR41, 0x14400, URZ ;  /* 0x0001440029057890 */ /* 0x000fe4000fffe0ff */
[----:B------:R-:W-:Y:S01]  /*1340*/  UIADD3 UR6, UPT, UPT, UR41, 0x32400, URZ ;  /* 0x0003240029067890 */ /* 0x000fe2000fffe0ff */
[----:B------:R-:W3:Y:S01]  /*1350*/  LDCU UR70, c[0x0][0x378] ;  /* 0x00006f00ff4677ac */ /* 0x000ee20008000800 */
[----:B------:R-:W-:-:S02]  /*1360*/  UIADD3 UR4, UPT, UPT, UR41, 0x28400, URZ ;  /* 0x0002840029047890 */ /* 0x000fc4000fffe0ff */
[----:B------:R-:W-:Y:S02]  /*1370*/  USHF.R.U32.HI UR10, URZ, 0x4, UR7 ;  /* 0x00000004ff0a7899 */ /* 0x000fe40008011607 */
[----:B------:R-:W-:Y:S02]  /*1380*/  USHF.R.U32.HI UR7, URZ, 0x4, UR5 ;  /* 0x00000004ff077899 */ /* 0x000fe40008011605 */
[----:B------:R-:W-:Y:S02]  /*1390*/  ULOP3.LUT UR8, UR65, 0x1, URZ, 0x3c, !UPT ;  /* 0x0000000141087892 */ /* 0x000fe4000f8e3cff */
[----:B------:R-:W-:Y:S02]  /*13a0*/  USHF.R.U32.HI UR9, URZ, 0x4, UR6 ;  /* 0x00000004ff097899 */ /* 0x000fe40008011606 */
[----:B------:R-:W-:Y:S01]  /*13b0*/  USHF.R.U32.HI UR6, URZ, 0x4, UR4 ;  /* 0x00000004ff067899 */ /* 0x000fe20008011604 */
[----:B------:R-:W-:Y:S01]  /*13c0*/  UMOV UR64, 0x1 ;  /* 0x0000000100407882 */ /* 0x000fe20000000000 */
[----:B------:R-:W-:-:S02]  /*13d0*/  ULOP3.LUT UR7, UR7, 0x3fc0, URZ, 0xc0, !UPT ;  /* 0x00003fc007077892 */ /* 0x000fc4000f8ec0ff */
[----:B------:R-:W-:Y:S02]  /*13e0*/  USHF.L.U32 UR5, UR64, UR8, URZ ;  /* 0x0000000840057299 */ /* 0x000fe400080006ff */
[----:B------:R-:W-:Y:S02]  /*13f0*/  USHF.L.U32 UR64, UR64, UR65, URZ ;  /* 0x0000004140407299 */ /* 0x000fe400080006ff */
[----:B------:R-:W-:Y:S01]  /*1400*/  ULOP3.LUT UR6, UR6, 0x3fc0, URZ, 0xc0, !UPT ;  /* 0x00003fc006067892 */ /* 0x000fe2000f8ec0ff */
[----:B-----5:R-:W-:Y:S01]  /*1410*/  R2UR UR29, R0 ;  /* 0x00000000001d72ca */ /* 0x020fe200000e0000 */
[----:B------:R-:W-:Y:S02]  /*1420*/  ULOP3.LUT UR62, UR7, 0x10000, URZ, 0xfc, !UPT ;  /* 0x00010000073e7892 */ /* 0x000fe4000f8efcff */
[----:B------:R-:W-:Y:S02]  /*1430*/  ULOP3.LUT UR10, UR10, 0x3fc0, URZ, 0xc0, !UPT ;  /* 0x00003fc00a0a7892 */ /* 0x000fe4000f8ec0ff */
[----:B------:R-:W-:-:S02]  /*1440*/  ULOP3.LUT UR9, UR9, 0x3fc0, URZ, 0xc0, !UPT ;  /* 0x00003fc009097892 */ /* 0x000fc4000f8ec0ff */
[----:B------:R-:W-:Y:S02]  /*1450*/  ULOP3.LUT UR64, UR5, 0xffff, UR64, 0xc8, !UPT ;  /* 0x0000ffff05407892 */ /* 0x000fe4000f8ec840 */
[----:B------:R-:W-:Y:S02]  /*1460*/  ULOP3.LUT UR63, UR6, 0x10000, URZ, 0xfc, !UPT ;  /* 0x00010000063f7892 */ /* 0x000fe4000f8efcff */
[----:B----4-:R-:W-:Y:S02]  /*1470*/  UIMAD UR11, UR12, UR11, URZ ;  /* 0x0000000b0c0b72a4 */ /* 0x010fe4000f8e02ff */
[----:B------:R-:W-:Y:S02]  /*1480*/  UIADD3 UR58, UPT, UPT, UR29, 0x100, URZ ;  /* 0x000001001d3a7890 */ /* 0x000fe4000fffe0ff */
[----:B------:R-:W-:Y:S02]  /*1490*/  UIADD3 UR56, UPT, UPT, UR29, 0x104, URZ ;  /* 0x000001041d387890 */ /* 0x000fe4000fffe0ff */
[----:B------:R-:W-:-:S02]  /*14a0*/  UIADD3 UR54, UPT, UPT, UR29, 0x108, URZ ;  /* 0x000001081d367890 */ /* 0x000fc4000fffe0ff */
[----:B------:R-:W-:Y:S02]  /*14b0*/  UIADD3 UR52, UPT, UPT, UR29, 0x10c, URZ ;  /* 0x0000010c1d347890 */ /* 0x000fe4000fffe0ff */
[----:B------:R-:W-:Y:S02]  /*14c0*/  UIADD3 UR59, UPT, UPT, UR29, 0x110, URZ ;  /* 0x000001101d3b7890 */ /* 0x000fe4000fffe0ff */
[----:B------:R-:W-:Y:S02]  /*14d0*/  UIADD3 UR57, UPT, UPT, UR29, 0x114, URZ ;  /* 0x000001141d397890 */ /* 0x000fe4000fffe0ff */
[----:B------:R-:W-:Y:S02]  /*14e0*/  USHF.R.U32.HI UR8, URZ, 0x1, UR58 ;  /* 0x00000001ff087899 */ /* 0x000fe4000801163a */
[----:B------:R-:W-:Y:S02]  /*14f0*/  USHF.R.U32.HI UR7, URZ, 0x1, UR56 ;  /* 0x00000001ff077899 */ /* 0x000fe40008011638 */
[----:B------:R-:W-:-:S02]  /*1500*/  UIADD3 UR55, UPT, UPT, UR29, 0x118, URZ ;  /* 0x000001181d377890 */ /* 0x000fc4000fffe0ff */
[----:B------:R-:W-:Y:S02]  /*1510*/  UIADD3 UR53, UPT, UPT, UR29, 0x11c, URZ ;  /* 0x0000011c1d357890 */ /* 0x000fe4000fffe0ff */
[----:B------:R-:W-:Y:S02]  /*1520*/  USHF.R.U32.HI UR6, URZ, 0x1, UR54 ;  /* 0x00000001ff067899 */ /* 0x000fe40008011636 */
[----:B------:R-:W-:Y:S01]  /*1530*/  USHF.R.U32.HI UR5, URZ, 0x1, UR52 ;  /* 0x00000001ff057899 */ /* 0x000fe20008011634 */
[----:B------:R-:W-:Y:S01]  /*1540*/  UMOV UR14, 0x10a02480 ;  /* 0x10a02480000e7882 */ /* 0x000fe20000000000 */
[----:B------:R-:W-:Y:S02]  /*1550*/  USHF.R.U32.HI UR50, URZ, 0x1a, UR59 ;  /* 0x0000001aff327899 */ /* 0x000fe4000801163b */
[----:B------:R-:W-:Y:S02]  /*1560*/  USHF.R.U32.HI UR48, URZ, 0x1a, UR57 ;  /* 0x0000001aff307899 */ /* 0x000fe40008011639 */
[----:B------:R-:W-:-:S02]  /*1570*/  ULOP3.LUT UR8, UR8, 0x60000000, URZ, 0xc0, !UPT ;  /* 0x6000000008087892 */ /* 0x000fc4000f8ec0ff */
[----:B------:R-:W-:Y:S02]  /*1580*/  ULOP3.LUT UR7, UR7, 0x60000000, URZ, 0xc0, !UPT ;  /* 0x6000000007077892 */ /* 0x000fe4000f8ec0ff */
[----:B------:R-:W-:Y:S02]  /*1590*/  USEL UR13, URZ, 0x4000, UP6 ;  /* 0x00004000ff0d7887 */ /* 0x000fe4000b000000 */
[----:B------:R-:W-:Y:S02]  /*15a0*/  USEL UR4, UR14, 0x10a00480, !UP5 ;  /* 0x10a004800e047887 */ /* 0x000fe4000e800000 */
[----:B------:R-:W-:Y:S02]  /*15b0*/  ULOP3.LUT UR60, UR10, 0x10000, URZ, 0xfc, !UPT ;  /* 0x000100000a3c7892 */ /* 0x000fe4000f8efcff */
[----:B------:R-:W-:Y:S02]  /*15c0*/  ULOP3.LUT UR61, UR9, 0x10000, URZ, 0xfc, !UPT ;  /* 0x00010000093d7892 */ /* 0x000fe4000f8efcff */
[----:B---3--:R-:W-:-:S02]  /*15d0*/  UIMAD UR70, UR11, UR70, URZ ;  /* 0x000000460b4672a4 */ /* 0x008fc4000f8e02ff */
[----:B------:R-:W-:Y:S02]  /*15e0*/  USHF.R.U32.HI UR9, URZ, 0x1a, UR55 ;  /* 0x0000001aff097899 */ /* 0x000fe40008011637 */
[----:B------:R-:W-:Y:S02]  /*15f0*/  USHF.R.U32.HI UR10, URZ, 0x1a, UR53 ;  /* 0x0000001aff0a7899 */ /* 0x000fe40008011635 */
[----:B------:R-:W-:Y:S02]  /*1600*/  ULOP3.LUT UR6, UR6, 0x60000000, URZ, 0xc0, !UPT ;  /* 0x6000000006067892 */ /* 0x000fe4000f8ec0ff */
[----:B------:R-:W-:Y:S02]  /*1610*/  ULOP3.LUT UR5, UR5, 0x60000000, URZ, 0xc0, !UPT ;  /* 0x6000000005057892 */ /* 0x000fe4000f8ec0ff */
[----:B------:R-:W-:Y:S02]  /*1620*/  ULOP3.LUT UR50, UR8, 0x30, UR50, 0xf8, !UPT ;  /* 0x0000003008327892 */ /* 0x000fe4000f8ef832 */
[----:B------:R-:W-:-:S02]  /*1630*/  ULOP3.LUT UR48, UR7, 0x30, UR48, 0xf8, !UPT ;  /* 0x0000003007307892 */ /* 0x000fc4000f8ef830 */
[----:B------:R-:W-:Y:S02]  /*1640*/  UIADD3 UR4, UPT, UPT, UR13, UR4, URZ ;  /* 0x000000040d047290 */ /* 0x000fe4000fffe0ff */
[----:B------:R-:W-:Y:S02]  /*1650*/  ULEA.HI UR70, UR70, UR70, URZ, 0x1 ;  /* 0x0000004646467291 */ /* 0x000fe4000f8f08ff */
[----:B------:R-:W-:Y:S02]  /*1660*/  ULOP3.LUT UR6, UR6, 0x30, UR9, 0xf8, !UPT ;  /* 0x0000003006067892 */ /* 0x000fe4000f8ef809 */
[----:B------:R-:W-:Y:S02]  /*1670*/  ULOP3.LUT UR5, UR5, 0x30, UR10, 0xf8, !UPT ;  /* 0x0000003005057892 */ /* 0x000fe4000f8ef80a */
[----:B------:R-:W-:Y:S02]  /*1680*/  ULOP3.LUT UR51, UR50, UR4, URZ, 0xfc, !UPT ;  /* 0x0000000432337292 */ /* 0x000fe4000f8efcff */
[----:B------:R-:W-:-:S02]  /*1690*/  ULOP3.LUT UR49, UR48, UR4, URZ, 0xfc, !UPT ;  /* 0x0000000430317292 */ /* 0x000fc4000f8efcff */
[----:B------:R-:W-:Y:S02]  /*16a0*/  UISETP.NE.AND UP0, UPT, UR69, URZ, UPT ;  /* 0x000000ff4500728c */ /* 0x000fe4000bf05270 */
[----:B------:R-:W-:Y:S02]  /*16b0*/  USHF.R.S32.HI UR70, URZ, 0x1, UR70 ;  /* 0x00000001ff467899 */ /* 0x000fe40008011446 */
[----:B------:R-:W-:Y:S02]  /*16c0*/  ULOP3.LUT UR47, UR6, UR4, URZ, 0xfc, !UPT ;  /* 0x00000004062f7292 */ /* 0x000fe4000f8efcff */
[----:B------:R-:W-:Y:S02]  /*16d0*/  ULOP3.LUT UR45, UR5, UR4, URZ, 0xfc, !UPT ;  /* 0x00000004052d7292 */ /* 0x000fe4000f8efcff */
[----:B------:R-:W-:Y:S01]  /*16e0*/  UISETP.NE.AND UP1, UPT, UR69, URZ, UPT ;  /* 0x000000ff4500728c */ /* 0x000fe2000bf25270 */
[----:B------:R-:W-:Y:S01]  /*16f0*/  UMOV UR66, URZ ;  /* 0x000000ff00427c82 */ /* 0x000fe20008000000 */
[----:B------:R-:W-:Y:S01]  /*1700*/  UMOV UR34, URZ ;  /* 0x000000ff00227c82 */ /* 0x000fe20008000000 */
[----:B------:R-:W-:Y:S01]  /*1710*/  UMOV UR28, URZ ;  /* 0x000000ff001c7c82 */ /* 0x000fe20008000000 */
[----:B------:R-:W-:Y:S01]  /*1720*/  UMOV UR50, URZ ;  /* 0x000000ff00327c82 */ /* 0x000fe20008000000 */
[----:B------:R-:W-:Y:S01]  /*1730*/  UMOV UR48, URZ ;  /* 0x000000ff00307c82 */ /* 0x000fe20008000000 */
[----:B------:R-:W-:Y:S01]  /*1740*/  UMOV UR46, URZ ;  /* 0x000000ff002e7c82 */ /* 0x000fe20008000000 */
[----:B------:R-:W-:-:S05]  /*1750*/  UMOV UR44, URZ ;  /* 0x000000ff002c7c82 */ /* 0x000fca0008000000 */
.L_x_24:
[----:B-1--4-:R-:W-:Y:S01]  /*1760*/  PLOP3.LUT P1, PT, PT, PT, PT, 0x80, 0x8 ;  /* 0x000000000008781c */ /* 0x012fe20003f2f070 */
[----:B------:R-:W-:Y:S02]  /*1770*/  ULEA UR35, UR66, UR29, 0x7 ;  /* 0x0000001d42237291 */ /* 0x000fe4000f8e38ff */
[----:B------:R-:W-:Y:S02]  /*1780*/  UIADD3 UR68, UPT, UPT, UR70, UR68, URZ ;  /* 0x0000004446447290 */ /* 0x000fe4000fffe0ff */
[----:B------:R-:W-:Y:S02]  /*1790*/  UPLOP3.LUT UP4, UPT, UPT, UPT, UPT, 0x40, 0x4 ;  /* 0x000000000004789c */ /* 0x000fe40003f8e870 */
[----:B------:R-:W-:Y:S01]  /*17a0*/  ULEA UR67, UR66, UR41, 0x3 ;  /* 0x0000002942437291 */ /* 0x000fe2000f8e18ff */
[----:B---3--:R-:W-:Y:S11]  /*17b0*/  BRA.U UP0, `(.L_x_17) ;  /* 0x00000001001c7547 */ /* 0x008ff6000b800000 */
[----:B------:R-:W-:Y:S01]  /*17c0*/  USHF.L.U32 UR4, UR34, 0x1f, URZ ;  /* 0x0000001f22047899 */ /* 0x000fe200080006ff */
[----:B------:R-:W-:Y:S01]  /*17d0*/  SHF.L.U32 R2, R5, 0x1f, RZ ;  /* 0x0000001f05027819 */ /* 0x000fe200000006ff */
[----:B------:R-:W-:-:S04]  /*17e0*/  ULEA UR5, UR28, UR41, 0x3 ;  /* 0x000000291c057291 */ /* 0x000fc8000f8e18ff */
[----:B------:R-:W-:-:S05]  /*17f0*/  MOV R0, UR4 ;  /* 0x0000000400007c02 */ /* 0x000fca0008000f00 */
[----:B------:R1:W3:Y:S01]  /*1800*/  SYNCS.PHASECHK.TRANS64.TRYWAIT P1, [UR5], R0 ;  /* 0x00000000ff0075a7 */ /* 0x0002e20008021105 */
[----:B------:R-:W4:Y:S02]  /*1810*/  SYNCS.PHASECHK.TRANS64.TRYWAIT P0, [UR67+0x60], R2 ;  /* 0x00006002ff0075a7 */ /* 0x000f240008001143 */
[----:B-1-34-:R-:W-:Y:S05]  /*1820*/  @!P0 BRA `(.L_x_18) ;  /* 0x0000003400488947 */ /* 0x01afea0003800000 */
.L_x_17:
[----:B------:R-:W-:-:S05]  /*1830*/  UMOV UR40, URZ ;  /* 0x000000ff00287c82 */ /* 0x000fca0008000000 */
.L_x_22:
[----:B---34-:R-:W-:Y:S05]  /*1840*/  BRA.U UP0, `(.L_x_19) ;  /* 0x0000000100dc7547 */ /* 0x018fea000b800000 */
[----:B------:R-:W-:Y:S02]  /*1850*/  ULEA UR10, UR28, UR61, 0x7 ;  /* 0x0000003d1c0a7291 */ /* 0x000fe4000f8e38ff */
[----:B------:R-:W-:Y:S02]  /*1860*/  ULEA UR8, UR28, UR60, 0x7 ;  /* 0x0000003c1c087291 */ /* 0x000fe4000f8e38ff */
[----:B------:R-:W-:Y:S02]  /*1870*/  ULEA UR6, UR28, UR63, 0x9 ;  /* 0x0000003f1c067291 */ /* 0x000fe4000f8e48ff */
[----:B------:R-:W-:Y:S02]  /*1880*/  ULEA UR4, UR28, UR62, 0xa ;  /* 0x0000003e1c047291 */ /* 0x000fe4000f8e50ff */
[----:B------:R-:W-:Y:S02]  /*1890*/  ULEA UR30, UR28, UR41, 0x3 ;  /* 0x000000291c1e7291 */ /* 0x000fe4000f8e18ff */
[----:B------:R-:W-:Y:S02]  /*18a0*/  UIADD3 UR26, UPT, UPT, UR10, 0x20, URZ ;  /* 0x000000200a1a7890 */ /* 0x000fe4000fffe0ff */
        /* <DEDUP_REMOVED lines=11> */
[----:B------:R-:W-:Y:S01]  /*1960*/  UIADD3 UR43, UPT, UPT, UR30, 0x28, URZ ;  /* 0x000000281e2b7890 */ /* 0x000fe2000fffe0ff */
[----:B------:R-:W-:Y:S01]  /*1970*/  UMOV UR11, 0x4008 ;  /* 0x00004008000b7882 */ /* 0x000fe20000000000 */
        /* <DEDUP_REMOVED lines=11> */
[----:B------:R-:W-:Y:S05]  /*1a30*/  @P1 BRA `(.L_x_20) ;  /* 0x0000000000101947 */ /* 0x000fea0003800000 */
[----:B------:R-:W-:Y:S06]  /*1a40*/  USHF.L.U32 UR31, UR34, 0x1f, URZ ;  /* 0x0000001f221f7899 */ /* 0x000fec00080006ff */
[----:B-1----:R-:W-:Y:S04]  /*1a50*/  MOV R0, UR31 ;  /* 0x0000001f00007c02 */ /* 0x002fe80008000f00 */
[----:B------:R-:W1:Y:S02]  /*1a60*/  SYNCS.PHASECHK.TRANS64.TRYWAIT P0, [UR30], R0 ;  /* 0x00000000ff0075a7 */ /* 0x000e64000800111e */
[----:B-1----:R-:W-:Y:S05]  /*1a70*/  @!P0 BRA `(.L_x_21) ;  /* 0x0000003000d08947 */ /* 0x002fea0003800000 */
.L_x_20:
[----:B------:R3:W-:Y:S01]  /*1a80*/  UTCCP.T.S.2CTA.4x32dp128bit tmem[UR29+0x100], gdesc[UR10] ;  /* 0x0001000a1d0079e7 */ /* 0x0007e20009300000 */
[----:B------:R3:W-:Y:S01]  /*1a90*/  UTCCP.T.S.2CTA.4x32dp128bit tmem[UR29+0x104], gdesc[UR26] ;  /* 0x0001041a1d0079e7 */ /* 0x0007e20009300000 */
[----:B------:R3:W-:Y:S01]  /*1aa0*/  UTCCP.T.S.2CTA.4x32dp128bit tmem[UR29+0x108], gdesc[UR24] ;  /* 0x000108181d0079e7 */ /* 0x0007e20009300000 */
[----:B------:R3:W-:Y:S01]  /*1ab0*/  UTCCP.T.S.2CTA.4x32dp128bit tmem[UR29+0x10c], gdesc[UR22] ;  /* 0x00010c161d0079e7 */ /* 0x0007e20009300000 */
[----:B------:R3:W-:Y:S01]  /*1ac0*/  UTCCP.T.S.2CTA.4x32dp128bit tmem[UR29+0x110], gdesc[UR8] ;  /* 0x000110081d0079e7 */ /* 0x0007e20009300000 */
[----:B------:R3:W-:Y:S01]  /*1ad0*/  UTCCP.T.S.2CTA.4x32dp128bit tmem[UR29+0x114], gdesc[UR20] ;  /* 0x000114141d0079e7 */ /* 0x0007e20009300000 */
[----:B------:R3:W-:Y:S01]  /*1ae0*/  UTCCP.T.S.2CTA.4x32dp128bit tmem[UR29+0x118], gdesc[UR18] ;  /* 0x000118121d0079e7 */ /* 0x0007e20009300000 */
[----:B------:R3:W-:Y:S01]  /*1af0*/  UTCCP.T.S.2CTA.4x32dp128bit tmem[UR29+0x11c], gdesc[UR16] ;  /* 0x00011c101d0079e7 */ /* 0x0007e20009300000 */
[----:B------:R3:W-:Y:S01]  /*1b00*/  UTCOMMA.2CTA.4X gdesc[UR4], gdesc[UR6], tmem[UR35], tmem[UR50], idesc[UR51], tmem[UR58], UP4 ;  /* 0x803a3206040075ea */ /* 0x0007e2000a200023 */
[----:B------:R-:W-:Y:S01]  /*1b10*/  UPLOP3.LUT UP4, UPT, UPT, UPT, UPT, 0x80, 0x8 ;  /* 0x000000000008789c */ /* 0x000fe20003f8f070 */
[----:B------:R3:W-:Y:S01]  /*1b20*/  UTCOMMA.2CTA.4X gdesc[UR12], gdesc[UR14], tmem[UR35], tmem[UR48], idesc[UR49], tmem[UR56], UPT ;  /* 0x8038300e0c0075ea */ /* 0x0007e2000ba00023 */
[----:B------:R-:W-:Y:S01]  /*1b30*/  UMOV UR39, 0x40004040 ;  /* 0x4000404000277882 */ /* 0x000fe20000000000 */
[----:B------:R-:W-:Y:S01]  /*1b40*/  UMOV UR37, 0x40004040 ;  /* 0x4000404000257882 */ /* 0x000fe20000000000 */
[----:B------:R-:W-:Y:S01]  /*1b50*/  UMOV UR33, 0x40004040 ;  /* 0x4000404000217882 */ /* 0x000fe20000000000 */
[----:B------:R-:W-:Y:S01]  /*1b60*/  UMOV UR30, UR42 ;  /* 0x0000002a001e7c82 */ /* 0x000fe20008000000 */
[----:B------:R-:W-:Y:S01]  /*1b70*/  UMOV UR31, 0x40004040 ;  /* 0x40004040001f7882 */ /* 0x000fe20000000000 */
[----:B------:R3:W-:Y:S01]  /*1b80*/  UTCOMMA.2CTA.4X gdesc[UR36], gdesc[UR38], tmem[UR35], tmem[UR46], idesc[UR47], tmem[UR54], UPT ;  /* 0x80362e26240075ea */ /* 0x0007e2000ba00023 */
[----:B------:R3:W-:Y:S01]  /*1b90*/  UTCOMMA.2CTA.4X gdesc[UR30], gdesc[UR32], tmem[UR35], tmem[UR44], idesc[UR45], tmem[UR52], UPT ;  /* 0x80342c201e0075ea */ /* 0x0007e2000ba00023 */
[----:B------:R3:W-:Y:S01]  /*1ba0*/  UTCBAR.2CTA.MULTICAST [UR43], URZ, UR64 ;  /* 0x000000ff2b0073e9 */ /* 0x0007e20008200840 */
[----:B------:R-:W-:Y:S01]  /*1bb0*/  NOP ;  /* 0x0000000000007918 */ /* 0x000fe20000000000 */
.L_x_19:
[----:B---3--:R-:W-:Y:S01]  /*1bc0*/  UIADD3 UR4, UPT, UPT, UR28, 0x1, URZ ;  /* 0x000000011c047890 */ /* 0x008fe2000fffe0ff */
[----:B------:R-:W-:Y:S01]  /*1bd0*/  PLOP3.LUT P1, PT, PT, PT, PT, 0x80, 0x8 ;  /* 0x000000000008781c */ /* 0x000fe20003f2f070 */
[----:B------:R-:W-:Y:S02]  /*1be0*/  UISETP.GT.U32.AND UP3, UPT, UR40, 0xe, UPT ;  /* 0x0000000e2800788c */ /* 0x000fe4000bf64070 */
[----:B------:R-:W-:Y:S02]  /*1bf0*/  UISETP.NE.AND UP2, UPT, UR4, 0x5, UPT ;  /* 0x000000050400788c */ /* 0x000fe4000bf45270 */
[----:B------:R-:W-:Y:S02]  /*1c00*/  UISETP.NE.OR UP3, UPT, UR69, URZ, UP3 ;  /* 0x000000ff4500728c */ /* 0x000fe40009f65670 */
[----:B------:R-:W-:Y:S02]  /*1c10*/  USEL UR5, URZ, 0x1, UP2 ;  /* 0x00000001ff057887 */ /* 0x000fe40009000000 */
[----:B------:R-:W-:Y:S02]  /*1c20*/  USEL UR28, UR4, URZ, UP2 ;  /* 0x000000ff041c7287 */ /* 0x000fe40009000000 */
[----:B------:R-:W-:Y:S01]  /*1c30*/  ULOP3.LUT UR34, UR34, UR5, URZ, 0x3c, !UPT ;  /* 0x0000000522227292 */ /* 0x000fe2000f8e3cff */
[----:B------:R-:W-:Y:S04]  /*1c40*/  PLOP3.LUT P0, PT, PT, PT, UP3, 0x80, 0x8 ;  /* 0x000000000008781c */ /* 0x000fe80003f0f038 */
[----:B------:R-:W-:Y:S02]  /*1c50*/  @!UP3 USHF.L.U32 UR4, UR34, 0x1f, URZ ;  /* 0x0000001f2204b899 */ /* 0x000fe400080006ff */
[----:B------:R-:W-:Y:S04]  /*1c60*/  @!UP3 ULEA UR5, UR28, UR41, 0x3 ;  /* 0x000000291c05b291 */ /* 0x000fe8000f8e18ff */
[----:B-1----:R-:W-:Y:S01]  /*1c70*/  IMAD.U32 R0, RZ, RZ, UR4 ;  /* 0x00000004ff007e24 */ /* 0x002fe2000f8e00ff */
[----:B------:R-:W-:Y:S04]  /*1c80*/  UIADD3 UR4, UPT, UPT, UR40, 0x1, URZ ;  /* 0x0000000128047890 */ /* 0x000fe8000fffe0ff */
[----:B------:R3:W4:Y:S01]  /*1c90*/  @!P0 SYNCS.PHASECHK.TRANS64.TRYWAIT P1, [UR5], R0 ;  /* 0x00000000ff0085a7 */ /* 0x0007220008021105 */
[----:B------:R-:W-:Y:S02]  /*1ca0*/  UISETP.NE.AND UP2, UPT, UR4, 0x10, UPT ;  /* 0x000000100400788c */ /* 0x000fe4000bf45270 */
[----:B------:R-:W-:Y:S07]  /*1cb0*/  UMOV UR40, UR4 ;  /* 0x0000000400287c82 */ /* 0x000fee0008000000 */
[----:B------:R-:W-:Y:S05]  /*1cc0*/  BRA.U UP2, `(.L_x_22) ;  /* 0xfffffff902dc7547 */ /* 0x000fea000b83ffff */
[----:B------:R-:W-:Y:S05]  /*1cd0*/  BRA.U UP1, `(.L_x_23) ;  /* 0x0000000101107547 */ /* 0x000fea000b800000 */
[----:B------:R-:W-:Y:S01]  /*1ce0*/  UIADD3 UR4, UPT, UPT, UR67, 0x50, URZ ;  /* 0x0000005043047890 */ /* 0x000fe2000fffe0ff */
[----:B------:R-:W-:-:S08]  /*1cf0*/  UMOV UR5, 0x3 ;  /* 0x0000000300057882 */ /* 0x000fd00000000000 */
[----:B------:R1:W-:Y:S01]  /*1d00*/  UTCBAR.2CTA.MULTICAST [UR4], URZ, UR5 ;  /* 0x000000ff040073e9 */ /* 0x0003e20008200805 */
[----:B------:R-:W-:Y:S02]  /*1d10*/  NOP ;  /* 0x0000000000007918 */ /* 0x000fe40000000000 */
.L_x_23:
[----:B-1----:R-:W-:-:S04]  /*1d20*/  UIADD3 UR4, UPT, UPT, UR66, 0x1, URZ ;  /* 0x0000000142047890 */ /* 0x002fc8000fffe0ff */
[----:B------:R-:W-:-:S04]  /*1d30*/  UISETP.NE.AND UP2, UPT, UR4, 0x2, UPT ;  /* 0x000000020400788c */ /* 0x000fc8000bf45270 */
[----:B------:R-:W-:Y:S02]  /*1d40*/  USEL UR66, UR4, URZ, UP2 ;  /* 0x000000ff04427287 */ /* 0x000fe40009000000 */
[----:B------:R-:W-:Y:S02]  /*1d50*/  USEL UR4, URZ, 0x1, UP2 ;  /* 0x00000001ff047887 */ /* 0x000fe40009000000 */
[----:B------:R-:W-:-:S04]  /*1d60*/  UISETP.GE.AND UP2, UPT, UR68, 0x200, UPT ;  /* 0x000002004400788c */ /* 0x000fc8000bf46270 */
[----:B------:R-:W-:-:S05]  /*1d70*/  LOP3.LUT R5, R5, UR4, RZ, 0x3c, !PT ;  /* 0x0000000405057c12 */ /* 0x000fca000f8e3cff */
[----:B------:R-:W-:Y:S05]  /*1d80*/  BRA.U !UP2, `(.L_x_24) ;  /* 0xfffffff90a747547 */ /* 0x000fea000b83ffff */
[----:B------:R-:W-:-:S06]  /*1d90*/  UIADD3 UR4, UPT, UPT, UR66, 0x1, URZ ;  /* 0x0000000142047890 */ /* 0x000fcc000fffe0ff */
[----:B------:R-:W-:Y:S02]  /*1da0*/  MOV R6, UR4 ;  /* 0x0000000400067c02 */ /* 0x000fe40008000f00 */
.L_x_16:
[----:B------:R-:W-:-:S09]  /*1db0*/  UISETP.NE.AND UP0, UPT, UR65, URZ, UPT ;  /* 0x000000ff4100728c */ /* 0x000fd2000bf05270 */
[----:B------:R-:W-:Y:S05]  /*1dc0*/  BRA.U UP0, `(.L_x_25) ;  /* 0x0000000100807547 */ /* 0x000fea000b800000 */
[----:B---3--:R-:W3:Y:S01]  /*1dd0*/  S2R R0, SR_CgaCtaId ;  /* 0x0000000000007919 */ /* 0x008ee20000008800 */
[----:B------:R-:W-:Y:S02]  /*1de0*/  ISETP.NE.AND P0, PT, R6, 0x2, PT ;  /* 0x000000020600780c */ /* 0x000fe40003f05270 */
[----:B------:R-:W-:Y:S02]  /*1df0*/  MOV R3, 0x400 ;  /* 0x0000040000037802 */ /* 0x000fe40000000f00 */
[----:B------:R-:W-:-:S04]  /*1e00*/  SEL R2, RZ, 0x1, P0 ;  /* 0x00000001ff027807 */ /* 0x000fc80000000000 */
[----:B------:R-:W-:-:S05]  /*1e10*/  LOP3.LUT R2, R5, R2, RZ, 0x3c, !PT ;  /* 0x0000000205027212 */ /* 0x000fca00078e3cff */
[----:B------:R-:W-:Y:S01]  /*1e20*/  IMAD.U32 R2, R2, -0x80000000, RZ ;  /* 0x8000000002027824 */ /* 0x000fe200078e00ff */
[----:B---3--:R-:W-:Y:S02]  /*1e30*/  LEA R0, R0, R3, 0x18 ;  /* 0x0000000300007211 */ /* 0x008fe400078ec0ff */
[----:B------:R-:W-:-:S05]  /*1e40*/  SEL R3, R6, RZ, P0 ;  /* 0x000000ff06037207 */ /* 0x000fca0000000000 */
[----:B------:R-:W-:Y:S02]  /*1e50*/  IMAD R5, R3, 0x8, R0 ;  /* 0x0000000803057824 */ /* 0x000fe400078e0200 */
[----:B------:R-:W-:-:S04]  /*1e60*/  IMAD.MOV.U32 R3, RZ, RZ, R2 ;  /* 0x000000ffff037224 */ /* 0x000fc800078e0002 */
[----:B------:R3:W5:Y:S03]  /*1e70*/  SYNCS.PHASECHK.TRANS64.TRYWAIT P0, [R5+URZ+0x60], R3 ;  /* 0x00006003050075a7 */ /* 0x00076600080011ff */
[----:B-----5:R-:W-:Y:S05]  /*1e80*/  @!P0 NANOSLEEP.SYNCS 0x989680 ;  /* 0x009896800000895d */ /* 0x020fea0003900000 */
[----:B------:R-:W5:Y:S02]  /*1e90*/  @!P0 SYNCS.PHASECHK.TRANS64 P0, [R5+URZ+0x60], R3 ;  /* 0x00006003050085a7 */ /* 0x000f6400080010ff */
[----:B-----5:R-:W-:Y:S05]  /*1ea0*/  @P0 BRA `(.L_x_25) ;  /* 0x0000000000480947 */ /* 0x020fea0003800000 */
.L_x_26:
[----:B-----5:R5:W3:Y:S02]  /*1eb0*/  SYNCS.PHASECHK.TRANS64.TRYWAIT P0, [R5+URZ+0x60], R3 ;  /* 0x00006003050075a7 */ /* 0x020ae400080011ff */
[----:B---3--:R-:W-:Y:S05]  /*1ec0*/  @!P0 NANOSLEEP.SYNCS 0x989680 ;  /* 0x009896800000895d */ /* 0x008fea0003900000 */
[----:B------:R-:W3:Y:S02]  /*1ed0*/  @!P0 SYNCS.PHASECHK.TRANS64 P0, [R5+URZ+0x60], R3 ;  /* 0x00006003050085a7 */ /* 0x000ee400080010ff */
[----:B---3--:R-:W-:Y:S05]  /*1ee0*/  @!P0 BRA `(.L_x_26) ;  /* 0xfffffffc00f08947 */ /* 0x008fea000383ffff */
[----:B------:R-:W-:Y:S05]  /*1ef0*/  BRA `(.L_x_25) ;  /* 0x0000000000347947 */ /* 0x000fea0003800000 */
.L_x_15:
[----:B------:R-:W-:-:S09]  /*1f00*/  UISETP.NE.AND UP0, UPT, UR72, URZ, UPT ;  /* 0x000000ff4800728c */ /* 0x000fd2000bf05270 */
[----:B------:R-:W-:Y:S05]  /*1f10*/  BRA.U UP0, `(.L_x_27) ;  /* 0x0000000100287547 */ /* 0x000fea000b800000 */
[----:B------:R-:W-:Y:S01]  /*1f20*/  UMOV UR6, 0x400 ;  /* 0x0000040000067882 */ /* 0x000fe20000000000 */
[----:B------:R-:W-:Y:S01]  /*1f30*/  UMOV UR4, 0x20 ;  /* 0x0000002000047882 */ /* 0x000fe20000000000 */
[----:B------:R-:W-:Y:S02]  /*1f40*/  ULEA UR6, UR41, UR6, 0x18 ;  /* 0x0000000629067291 */ /* 0x000fe4000f8ec0ff */
[----:B------:R-:W-:-:S04]  /*1f50*/  UIADD3 UR4, UPT, UPT, -UR4, 0x100000, URZ ;  /* 0x0010000004047890 */ /* 0x000fc8000fffe1ff */
[----:B------:R-:W-:Y:S02]  /*1f60*/  USHF.L.U32 UR5, UR4, 0xb, URZ ;  /* 0x0000000b04057899 */ /* 0x000fe400080006ff */
[----:B------:R-:W-:Y:S01]  /*1f70*/  USHF.L.U32 UR4, UR4, 0x1, URZ ;  /* 0x0000000104047899 */ /* 0x000fe200080006ff */
[----:B------:R-:W-:Y:S01]  /*1f80*/  ELECT P0, URZ, PT ;  /* 0x0000000000ff782f */ /* 0x000fe20003800000 */
[----:B------:R-:W5:Y:S10]  /*1f90*/  FENCE.VIEW.ASYNC.S ;  /* 0x00000000000073c6 */ /* 0x000f740000000000 */
[----:B-----5:R5:W4:Y:S01]  /*1fa0*/  SYNCS.EXCH.64 URZ, [UR6+0x70], UR4 ;  /* 0x0000700406ff75b2 */ /* 0x020b220008000100 */
[----:B------:R-:W-:Y:S01]  /*1fb0*/  NOP ;  /* 0x0000000000007918 */ /* 0x000fe20000000000 */
.L_x_27:
[----:B------:R-:W-:Y:S01]  /*1fc0*/  NOP ;  /* 0x0000000000007918 */ /* 0x000fe20000000000 */
.L_x_25:
[----:B------:R-:W-:Y:S02]  /*1fd0*/  UISETP.NE.AND UP0, UPT, UR72, URZ, UPT ;  /* 0x000000ff4800728c */ /* 0x000fe4000bf05270 */
[----:B------:R-:W-:-:S06]  /*1fe0*/  UISETP.GT.AND UP1, UPT, UR72, 0x3, UPT ;  /* 0x000000034800788c */ /* 0x000fcc000bf24270 */
[----:B------:R-:W-:Y:S01]  /*1ff0*/  PLOP3.LUT P0, PT, PT, PT, UP1, 0x80, 0x8 ;  /* 0x000000000008781c */ /* 0x000fe20003f0f018 */
[----:B------:R-:W-:-:S12]  /*2000*/  BRA.U UP0, `(.L_x_28) ;  /* 0x00000001002c7547 */ /* 0x000fd8000b800000 */
[----:B-----5:R-:W5:Y:S01]  /*2010*/  S2UR UR6, SR_CgaCtaId ;  /* 0x00000000000679c3 */ /* 0x020f620000008800 */
[----:B------:R-:W-:Y:S01]  /*2020*/  UMOV UR4, 0x400 ;  /* 0x0000040000047882 */ /* 0x000fe20000000000 */
[----:B------:R-:W-:Y:S01]  /*2030*/  UMOV UR5, 0x20 ;  /* 0x0000002000057882 */ /* 0x000fe20000000000 */
[----:B-1--4-:R-:W-:Y:S01]  /*2040*/  ELECT P1, URZ, PT ;  /* 0x0000000000ff782f */ /* 0x012fe20003820000 */
[----:B-----5:R-:W-:Y:S02]  /*2050*/  ULEA UR6, UR6, UR4, 0x18 ;  /* 0x0000000406067291 */ /* 0x020fe4000f8ec0ff */
[----:B------:R-:W-:-:S04]  /*2060*/  UIADD3 UR4, UPT, UPT, -UR5, 0x100000, URZ ;  /* 0x0010000005047890 */ /* 0x000fc8000fffe1ff */
[----:B------:R-:W-:Y:S02]  /*2070*/  USHF.L.U32 UR5, UR4, 0xb, URZ ;  /* 0x0000000b04057899 */ /* 0x000fe400080006ff */
[----:B------:R-:W-:Y:S01]  /*2080*/  USHF.L.U32 UR4, UR4, 0x1, URZ ;  /* 0x0000000104047899 */ /* 0x000fe200080006ff */
[----:B------:R-:W1:Y:S11]  /*2090*/  FENCE.VIEW.ASYNC.S ;  /* 0x00000000000073c6 */ /* 0x000e760000000000 */
[----:B-1----:R1:W4:Y:S01]  /*20a0*/  SYNCS.EXCH.64 URZ, [UR6+0x70], UR4 ;  /* 0x0000700406ff75b2 */ /* 0x0023220008000100 */
[----:B------:R-:W-:Y:S01]  /*20b0*/  NOP ;  /* 0x0000000000007918 */ /* 0x000fe20000000000 */
.L_x_28:
[----:B------:R-:W-:Y:S01]  /*20c0*/  NOP ;  /* 0x0000000000007918 */ /* 0x000fe20000000000 */
[----:B------:R-:W-:Y:S01]  /*20d0*/  @P0 NOP ;  /* 0x0000000000000918 */ /* 0x000fe20000000000 */
[----:B------:R-:W-:Y:S05]  /*20e0*/  BRA.U UP1, `(.L_x_29) ;  /* 0x0000002901d07547 */ /* 0x000fea000b800000 */
[----:B------:R-:W-:Y:S05]  /*20f0*/  BRA.U UP0, `(.L_x_30) ;  /* 0x00000001002c7547 */ /* 0x000fea000b800000 */
[----:B-1---5:R-:W1:Y:S01]  /*2100*/  S2UR UR6, SR_CgaCtaId ;  /* 0x00000000000679c3 */ /* 0x022e620000008800 */
[----:B------:R-:W-:Y:S01]  /*2110*/  UMOV UR4, 0x400 ;  /* 0x0000040000047882 */ /* 0x000fe20000000000 */
[----:B------:R-:W-:Y:S01]  /*2120*/  UMOV UR5, 0x20 ;  /* 0x0000002000057882 */ /* 0x000fe20000000000 */
[----:B------:R-:W-:Y:S01]  /*2130*/  ELECT P0, URZ, PT ;  /* 0x0000000000ff782f */ /* 0x000fe20003800000 */
[----:B-1----:R-:W-:Y:S02]  /*2140*/  ULEA UR6, UR6, UR4, 0x18 ;  /* 0x0000000406067291 */ /* 0x002fe4000f8ec0ff */
[----:B------:R-:W-:-:S04]  /*2150*/  UIADD3 UR4, UPT, UPT, -UR5, 0x100000, URZ ;  /* 0x0010000005047890 */ /* 0x000fc8000fffe1ff */
[----:B------:R-:W-:Y:S02]  /*2160*/  USHF.L.U32 UR5, UR4, 0xb, URZ ;  /* 0x0000000b04057899 */ /* 0x000fe400080006ff */
[----:B------:R-:W-:Y:S01]  /*2170*/  USHF.L.U32 UR4, UR4, 0x1, URZ ;  /* 0x0000000104047899 */ /* 0x000fe200080006ff */
[----:B------:R-:W1:Y:S11]  /*2180*/  FENCE.VIEW.ASYNC.S ;  /* 0x00000000000073c6 */ /* 0x000e760000000000 */
[----:B-1----:R1:W5:Y:S01]  /*2190*/  SYNCS.EXCH.64 URZ, [UR6+0x70], UR4 ;  /* 0x0000700406ff75b2 */ /* 0x0023620008000100 */
[----:B------:R-:W-:Y:S01]  /*21a0*/  NOP ;  /* 0x0000000000007918 */ /* 0x000fe20000000000 */
.L_x_30:
[----:B------:R-:W-:Y:S01]  /*21b0*/  NOP ;  /* 0x0000000000007918 */ /* 0x000fe20000000000 */
[----:B------:R-:W-:Y:S05]  /*21c0*/  BRA.U UP0, `(.L_x_31) ;  /* 0x00000005008c7547 */ /* 0x000fea000b800000 */
[----:B------:R-:W5:Y:S02]  /*21d0*/  S2R R6, SR_CgaCtaId ;  /* 0x0000000000067919 */ /* 0x000f640000008800 */
[----:B----45:R-:W-:Y:S01]  /*21e0*/  NOP ;  /* 0x0000000000007918 */ /* 0x030fe20000000000 */
[----:B---3--:R-:W-:Y:S02]  /*21f0*/  MOV R3, 0x40 ;  /* 0x0000004000037802 */ /* 0x008fe40000000f00 */
[----:B------:R-:W-:Y:S02]  /*2200*/  MOV R5, 0x400 ;  /* 0x0000040000057802 */ /* 0x000fe40000000f00 */
[C---:B------:R-:W-:Y:S02]  /*2210*/  LEA R0, R6.reuse, R3, 0x18 ;  /* 0x0000000306007211 */ /* 0x040fe400078ec0ff */
[----:B------:R-:W-:-:S04]  /*2220*/  LEA R5, R6, R5, 0x18 ;  /* 0x0000000506057211 */ /* 0x000fc800078ec0ff */
[----:B------:R-:W3:Y:S02]  /*2230*/  LDS.U8 R0, [R0] ;  /* 0x0000000000007984 */ /* 0x000ee40000000000 */
[----:B---3--:R-:W-:-:S13]  /*2240*/  ISETP.NE.AND P0, PT, R0, RZ, PT ;  /* 0x000000ff0000720c */ /* 0x008fda0003f05270 */
[----:B------:R-:W-:Y:S05]  /*2250*/  @P0 BRA `(.L_x_32) ;  /* 0x0000000400500947 */ /* 0x000fea0003800000 */
[C---:B------:R-:W-:Y:S02]  /*2260*/  LOP3.LUT R0, R6.reuse, 0x1, RZ, 0xc0, !PT ;  /* 0x0000000106007812 */ /* 0x040fe400078ec0ff */
[----:B------:R-:W-:Y:S02]  /*2270*/  LOP3.LUT R13, R6, 0x1, RZ, 0x3c, !PT ;  /* 0x00000001060d7812 */ /* 0x000fe400078e3cff */
[----:B-1----:R-:W-:-:S13]  /*2280*/  ISETP.NE.U32.AND P1, PT, R0, 0x1, PT ;  /* 0x000000010000780c */ /* 0x002fda0003f25070 */
[----:B------:R-:W-:Y:S05]  /*2290*/  @!P1 BRA `(.L_x_33) ;  /* 0x0000000000c49947 */ /* 0x000fea0003800000 */
[----:B------:R-:W-:Y:S01]  /*22a0*/  ELECT P0, URZ, PT ;  /* 0x0000000000ff782f */ /* 0x000fe20003800000 */
[----:B------:R-:W-:-:S12]  /*22b0*/  BSSY B0, `(.L_x_33) ;  /* 0x000002f000007945 */ /* 0x000fd80003800000 */
[----:B------:R-:W-:Y:S05]  /*22c0*/  @!P0 BRA `(.L_x_34) ;  /* 0x0000000000b48947 */ /* 0x000fea0003800000 */
[----:B------:R-:W-:-:S05]  /*22d0*/  UMOV UR4, 0x10 ;  /* 0x0000001000047882 */ /* 0x000fca0000000000 */
[----:B------:R-:W-:Y:S04]  /*22e0*/  DEPBAR.LE SB1, 0x36 ;  /* 0x00009d800000791a */ /* 0x000fe80000000000 */
[----:B------:R-:W1:Y:S02]  /*22f0*/  UTCATOMSWS.2CTA.FIND_AND_SET.ALIGN UP0, UR4, UR4 ;  /* 0x00000004000475e3 */ /* 0x000e640008200800 */
[----:B-1----:R-:W-:Y:S01]  /*2300*/  PLOP3.LUT P0, PT, PT, PT, UP0, 0x80, 0x8 ;  /* 0x000000000008781c */ /* 0x002fe20003f0f008 */
[----:B------:R-:W-:-:S03]  /*2310*/  IMAD.U32 R12, RZ, RZ, UR4 ;  /* 0x00000004ff0c7e24 */ /* 0x000fc6000f8e00ff */
[----:B------:R-:W-:-:S04]  /*2320*/  SEL R0, RZ, 0xffffffff, !P0 ;  /* 0xffffffffff007807 */ /* 0x000fc80004000000 */
[----:B------:R-:W-:-:S13]  /*2330*/  ISETP.NE.AND P0, PT, R0, RZ, PT ;  /* 0x000000ff0000720c */ /* 0x000fda0003f05270 */
[----:B------:R-:W-:Y:S05]  /*2340*/  @P0 BRA `(.L_x_35) ;  /* 0x0000000000240947 */ /* 0x000fea0003800000 */
.L_x_36:
[----:B------:R-:W-:Y:S05]  /*2350*/  NANOSLEEP 0x64 ;  /* 0x000000640000795d */ /* 0x000fea0003800000 */
[----:B------:R-:W-:-:S05]  /*2360*/  UMOV UR4, 0x10 ;  /* 0x0000001000047882 */ /* 0x000fca0000000000 */
[----:B------:R-:W-:Y:S04]  /*2370*/  DEPBAR.LE SB1, 0x36 ;  /* 0x00009d800000791a */ /* 0x000fe80000000000 */
[----:B------:R-:W1:Y:S02]  /*2380*/  UTCATOMSWS.2CTA.FIND_AND_SET.ALIGN UP0, UR4, UR4 ;  /* 0x00000004000475e3 */ /* 0x000e640008200800 */
[----:B-1----:R-:W-:Y:S01]  /*2390*/  PLOP3.LUT P0, PT, PT, PT, UP0, 0x80, 0x8 ;  /* 0x000000000008781c */ /* 0x002fe20003f0f008 */
[----:B------:R-:W-:-:S03]  /*23a0*/  IMAD.U32 R12, RZ, RZ, UR4 ;  /* 0x00000004ff0c7e24 */ /* 0x000fc6000f8e00ff */
[----:B------:R-:W-:-:S04]  /*23b0*/  SEL R0, RZ, 0xffffffff, !P0 ;  /* 0xffffffffff007807 */ /* 0x000fc80004000000 */
[----:B------:R-:W-:-:S13]  /*23c0*/  ISETP.NE.AND P0, PT, R0, RZ, PT ;  /* 0x000000ff0000720c */ /* 0x000fda0003f05270 */
[----:B------:R-:W-:Y:S05]  /*23d0*/  @!P0 BRA `(.L_x_36) ;  /* 0xfffffffc00dc8947 */ /* 0x000fea000383ffff */
.L_x_35:
[----:B------:R-:W-:Y:S01]  /*23e0*/  MOV R11, 0x60 ;  /* 0x00000060000b7802 */ /* 0x000fe20000000f00 */
[----:B------:R-:W-:Y:S01]  /*23f0*/  VIADD R2, R5, 0x78 ;  /* 0x0000007805027836 */ /* 0x000fe20000000000 */
[----:B------:R-:W-:Y:S01]  /*2400*/  MOV R3, 0x58 ;  /* 0x0000005800037802 */ /* 0x000fe20000000f00 */
[----:B------:R-:W-:Y:S01]  /*2410*/  IMAD.MOV.U32 R8, RZ, RZ, 0x4 ;  /* 0x00000004ff087424 */ /* 0x000fe200078e00ff */
[C---:B------:R-:W-:Y:S02]  /*2420*/  LEA R11, R6.reuse, R11, 0x18 ;  /* 0x0000000b060b7211 */ /* 0x040fe400078ec0ff */
[----:B------:R-:W-:-:S03]  /*2430*/  LEA R0, R6, R3, 0x18 ;  /* 0x0000000306007211 */ /* 0x000fc600078ec0ff */
[----:B------:R-:W1:Y:S02]  /*2440*/  LDS R14, [R11] ;  /* 0x000000000b0e7984 */ /* 0x000e640000000800 */
[----:B-1----:R-:W-:-:S04]  /*2450*/  IMAD.U32 R14, R14, -0x80000000, RZ ;  /* 0x800000000e0e7824 */ /* 0x002fc800078e00ff */
[----:B------:R-:W1:Y:S02]  /*2460*/  SYNCS.PHASECHK.TRANS64.TRYWAIT P0, [R0+URZ], R14 ;  /* 0x0000000e000075a7 */ /* 0x000e6400080011ff */
[----:B-1----:R-:W-:Y:S05]  /*2470*/  @P0 BRA `(.L_x_37) ;  /* 0x0000000000080947 */ /* 0x002fea0003800000 */
[----:B------:R-:W1:Y:S02]  /*2480*/  SYNCS.PHASECHK.TRANS64.TRYWAIT P0, [R0+URZ], R14 ;  /* 0x0000000e000075a7 */ /* 0x000e6400080011ff */
[----:B-1----:R-:W-:Y:S05]  /*2490*/  @!P0 BRA `(.L_x_38) ;  /* 0x0000002800688947 */ /* 0x002fea0003800000 */
.L_x_37:
[C---:B------:R-:W-:Y:S01]  /*24a0*/  PRMT R3, R13.reuse, 0x654, R0 ;  /* 0x000006540d037816 */ /* 0x040fe20000000000 */
[C---:B------:R-:W-:Y:S01]  /*24b0*/  IMAD.SHL.U32 R10, R12.reuse, 0x20, RZ ;  /* 0x000000200c0a7824 */ /* 0x040fe200078e00ff */
[----:B------:R-:W-:Y:S01]  /*24c0*/  PRMT R2, R13, 0x654, R2 ;  /* 0x000006540d027816 */ /* 0x000fe20000000002 */
[----:B------:R-:W-:Y:S01]  /*24d0*/  IMAD.MOV.U32 R7, RZ, RZ, 0xffff ;  /* 0x0000ffffff077424 */ /* 0x000fe200078e00ff */
[----:B------:R3:W-:Y:S01]  /*24e0*/  SYNCS.ARRIVE.TRANS64.RED RZ, [R3+URZ], R8 ;  /* 0x0000000803ff79a7 */ /* 0x0007e200080004ff */
[----:B-1----:R-:W-:Y:S01]  /*24f0*/  IMAD.MOV.U32 R0, RZ, RZ, 0x1 ;  /* 0x00000001ff007424 */ /* 0x002fe200078e00ff */
[----:B------:R1:W-:Y:S01]  /*2500*/  STS [R5+0x78], R10 ;  /* 0x0000780a05007388 */ /* 0x0003e20000000800 */
[----:B------:R-:W-:Y:S01]  /*2510*/  VIADD R9, R12, 0x10 ;  /* 0x000000100c097836 */ /* 0x000fe20000000000 */
[----:B------:R-:W-:Y:S02]  /*2520*/  SHF.L.U32 R7, R7, R12, RZ ;  /* 0x0000000c07077219 */ /* 0x000fe400000006ff */
[----:B------:R1:W-:Y:S02]  /*2530*/  STAS [R2.64], R12 ;  /* 0x0000000c02007dbd */ /* 0x0003e4000c0008ff */
[----:B---3--:R-:W-:-:S02]  /*2540*/  SHF.L.U32 R8, R0, R9, RZ ;  /* 0x0000000900087219 */ /* 0x008fc400000006ff */
[----:B------:R-:W-:Y:S02]  /*2550*/  MOV R9, 0x50 ;  /* 0x0000005000097802 */ /* 0x000fe40000000f00 */
[----:B------:R-:W-:Y:S02]  /*2560*/  LOP3.LUT R7, R8, R7, RZ, 0xfc, !PT ;  /* 0x0000000708077212 */ /* 0x000fe400078efcff */
[----:B------:R-:W-:-:S05]  /*2570*/  LEA R8, R6, R9, 0x18 ;  /* 0x0000000906087211 */ /* 0x000fca00078ec0ff */
[----:B------:R1:W-:Y:S04]  /*2580*/  ATOMS.OR RZ, [R8], R7 ;  /* 0x0000000708ff738c */ /* 0x0003e80003000000 */
[----:B------:R1:W-:Y:S02]  /*2590*/  ATOMS.XOR RZ, [R11], R0 ;  /* 0x000000000bff738c */ /* 0x0003e40003800000 */
.L_x_34:
[----:B--2---:R-:W-:Y:S05]  /*25a0*/  BSYNC B0 ;  /* 0x0000000000007941 */ /* 0x004fea0003800000 */
.L_x_33:
[----:B------:R-:W-:Y:S05]  /*25b0*/  @P1 BRA `(.L_x_39) ;  /* 0x0000000000881947 */ /* 0x000fea0003800000 */
[----:B------:R-:W-:Y:S05]  /*25c0*/  WARPSYNC.ALL ;  /* 0x0000000000007948 */ /* 0x000fea0003800000 */
[----:B------:R-:W-:Y:S01]  /*25d0*/  NOP ;  /* 0x0000000000007918 */ /* 0x000fe20000000000 */
[----:B------:R-:W-:-:S13]  /*25e0*/  ELECT P0, URZ, PT ;  /* 0x0000000000ff782f */ /* 0x000fda0003800000 */
[----:B------:R-:W-:Y:S05]  /*25f0*/  @!P0 BRA `(.L_x_39) ;  /* 0x0000000000788947 */ /* 0x000fea0003800000 */
[----:B-1----:R-:W-:Y:S02]  /*2600*/  MOV R3, 0x60 ;  /* 0x0000006000037802 */ /* 0x002fe40000000f00 */
[----:B------:R-:W-:Y:S02]  /*2610*/  MOV R7, 0x58 ;  /* 0x0000005800077802 */ /* 0x000fe40000000f00 */
        /* <DEDUP_REMOVED lines=8> */
.L_x_40:
[----:B------:R-:W3:Y:S01]  /*26a0*/  LDS R9, [R5+0x78] ;  /* 0x0000780005097984 */ /* 0x000ee20000000800 */
[----:B------:R-:W-:Y:S01]  /*26b0*/  IMAD.MOV.U32 R2, RZ, RZ, 0xffff ;  /* 0x0000ffffff027424 */ /* 0x000fe200078e00ff */
[----:B-1----:R-:W-:Y:S01]  /*26c0*/  PRMT R8, R13, 0x654, R8 ;  /* 0x000006540d087816 */ /* 0x002fe20000000008 */
[----:B------:R-:W-:Y:S02]  /*26d0*/  IMAD.MOV.U32 R0, RZ, RZ, 0x1 ;  /* 0x00000001ff007424 */ /* 0x000fe400078e00ff */
[C---:B---3--:R-:W-:Y:S01]  /*26e0*/  IMAD.SHL.U32 R10, R9.reuse, 0x20, RZ ;  /* 0x00000020090a7824 */ /* 0x048fe200078e00ff */
[----:B------:R-:W-:Y:S01]  /*26f0*/  SHF.L.U32 R2, R2, R9, RZ ;  /* 0x0000000902027219 */ /* 0x000fe200000006ff */
[----:B------:R-:W-:-:S03]  /*2700*/  VIADD R7, R9, 0x10 ;  /* 0x0000001009077836 */ /* 0x000fc60000000000 */
[----:B------:R3:W-:Y:S02]  /*2710*/  STS [R5+0x78], R10 ;  /* 0x0000780a05007388 */ /* 0x0007e40000000800 */
[----:B------:R-:W-:Y:S02]  /*2720*/  SHF.L.U32 R9, R0, R7, RZ ;  /* 0x0000000700097219 */ /* 0x000fe400000006ff */
[----:B------:R-:W-:Y:S02]  /*2730*/  MOV R7, 0x50 ;  /* 0x0000005000077802 */ /* 0x000fe40000000f00 */
[----:B------:R-:W-:Y:S02]  /*2740*/  LOP3.LUT R2, R9, R2, RZ, 0xfc, !PT ;  /* 0x0000000209027212 */ /* 0x000fe400078efcff */
[----:B------:R-:W-:-:S05]  /*2750*/  LEA R7, R6, R7, 0x18 ;  /* 0x0000000706077211 */ /* 0x000fca00078ec0ff */
[----:B------:R3:W-:Y:S01]  /*2760*/  ATOMS.OR RZ, [R7], R2 ;  /* 0x0000000207ff738c */ /* 0x0007e20003000000 */
[----:B------:R3:W-:Y:S03]  /*2770*/  SYNCS.ARRIVE.TRANS64.RED.A1T0 RZ, [R8+URZ], RZ ;  /* 0x000000ff08ff79a7 */ /* 0x0007e600081004ff */
[----:B------:R3:W-:Y:S01]  /*2780*/  ATOMS.XOR RZ, [R3], R0 ;  /* 0x0000000003ff738c */ /* 0x0007e20003800000 */
[----:B------:R-:W-:Y:S05]  /*2790*/  BRA `(.L_x_39) ;  /* 0x0000000000107947 */ /* 0x000fea0003800000 */
.L_x_32:
[----:B------:R-:W-:Y:S02]  /*27a0*/  MOV R0, 0xffffffff ;  /* 0xffffffff00007802 */ /* 0x000fe40000000f00 */
[----:B------:R-:W-:-:S03]  /*27b0*/  MOV R2, 0x27e0 ;  /* 0x000027e000027802 */ /* 0x000fc60000000f00 */
[----:B------:R3:W-:Y:S04]  /*27c0*/  STS [R5+0x78], R0 ;  /* 0x0000780005007388 */ /* 0x0007e80000000800 */
[----:B-123--:R-:W-:Y:S05]  /*27d0*/  CALL.REL.NOINC `($__internal_1_$__cuda_sm10x_tcgen05_guardrail_trap_phase_invalid_during_alloc) ;  /* 0x0000002800047944 */ /* 0x00efea0003c00000 */
.L_x_39:
[----:B------:R-:W-:Y:S05]  /*27e0*/  WARPSYNC.ALL ;  /* 0x0000000000007948 */ /* 0x000fea0003800000 */
[----:B------:R-:W-:Y:S01]  /*27f0*/  NOP ;  /* 0x0000000000007918 */ /* 0x000fe20000000000 */
.L_x_31:
[----:B-1---5:R-:W1:Y:S08]  /*2800*/  S2UR UR4, SR_CgaCtaId ;  /* 0x00000000000479c3 */ /* 0x022e700000008800 */
[----:B----4-:R-:W-:Y:S01]  /*2810*/  BAR.SYNC.DEFER_BLOCKING 0x2, 0xa0 ;  /* 0x0082800000007b1d */ /* 0x010fe20000010000 */
[----:B------:R-:W-:-:S07]  /*2820*/  MOV R83, 0x400 ;  /* 0x0000040000537802 */ /* 0x000fce0000000f00 */
[----:B------:R-:W4:Y:S01]  /*2830*/  S2UR UR20, SR_CTAID.Z ;  /* 0x00000000001479c3 */ /* 0x000f220000002700 */
[----:B-1-3--:R-:W-:-:S05]  /*2840*/  IMAD.U32 R0, RZ, RZ, UR4 ;  /* 0x00000004ff007e24 */ /* 0x00afca000f8e00ff */
[----:B------:R-:W-:Y:S01]  /*2850*/  LEA R83, R0, R83, 0x18 ;  /* 0x0000005300537211 */ /* 0x000fe200078ec0ff */
[----:B----4-:R-:W-:-:S04]  /*2860*/  UISETP.GT.U32.AND UP0, UPT, UR20, 0x1ff, UPT ;  /* 0x000001ff1400788c */ /* 0x010fc8000bf04070 */
[----:B------:R-:W1:Y:S02]  /*2870*/  LDS R2, [R83+0x78] ;  /* 0x0000780053027984 */ /* 0x000e640000000800 */
[----:B-1----:R-:W-:-:S03]  /*2880*/  R2UR UR32, R2 ;  /* 0x00000000022072ca */ /* 0x002fc600000e0000 */
[----:B------:R-:W-:-:S12]  /*2890*/  BRA.U UP0, `(.L_x_42) ;  /* 0x0000001d00b47547 */ /* 0x000fd8000b800000 */
[----:B------:R-:W1:Y:S01]  /*28a0*/  LDCU.64 UR6, c[0x0][0x6c0] ;  /* 0x0000d800ff0677ac */ /* 0x000e620008000a00 */
[----:B------:R-:W-:Y:S01]  /*28b0*/  SHF.R.U32.HI R2, RZ, 0x5, R4 ;  /* 0x00000005ff027819 */ /* 0x000fe20000011604 */
[----:B------:R-:W-:Y:S01]  /*28c0*/  IMAD.SHL.U32 R5, R4, 0x40, RZ ;  /* 0x0000004004057824 */ /* 0x000fe200078e00ff */
[----:B------:R-:W-:Y:S01]  /*28d0*/  R2UR UR9, R85 ;  /* 0x00000000550972ca */ /* 0x000fe200000e0000 */
[----:B------:R-:W3:Y:S01]  /*28e0*/  LDCU.U8 UR8, c[0x0][0x6c8] ;  /* 0x0000d900ff0877ac */ /* 0x000ee20008000000 */
[----:B------:R-:W-:Y:S01]  /*28f0*/  R2UR UR72, R2 ;  /* 0x00000000024872ca */ /* 0x000fe200000e0000 */
[----:B------:R-:W-:Y:S01]  /*2900*/  IMAD.SHL.U32 R3, R4, 0x80, RZ ;  /* 0x0000008004037824 */ /* 0x000fe200078e00ff */
[----:B------:R-:W-:Y:S01]  /*2910*/  LOP3.LUT R5, R5, 0x7c0, RZ, 0xc0, !PT ;  /* 0x000007c005057812 */ /* 0x000fe200078ec0ff */
[----:B------:R-:W4:Y:S01]  /*2920*/  LDCU.64 UR10, c[0x0][0x6d8] ;  /* 0x0000db00ff0a77ac */ /* 0x000f220008000a00 */
[----:B------:R-:W-:Y:S01]  /*2930*/  R2UR UR14, R84 ;  /* 0x00000000540e72ca */ /* 0x000fe200000e0000 */
[----:B------:R-:W5:Y:S01]  /*2940*/  S2UR UR31, SR_CgaCtaId ;  /* 0x00000000001f79c3 */ /* 0x000f620000008800 */
[----:B------:R-:W-:Y:S01]  /*2950*/  LOP3.LUT R3, R3, 0xf80, RZ, 0xc0, !PT ;  /* 0x00000f8003037812 */ /* 0x000fe200078ec0ff */
[----:B------:R-:W2:Y:S01]  /*2960*/  LDCU UR13, c[0x0][0x6cc] ;  /* 0x0000d980ff0d77ac */ /* 0x000ea20008000800 */
[----:B------:R-:W-:Y:S01]  /*2970*/  IMAD.MOV.U32 R74, RZ, RZ, RZ ;  /* 0x000000ffff4a7224 */ /* 0x000fe200078e00ff */
[----:B------:R-:W2:Y:S04]  /*2980*/  LDCU.64 UR28, c[0x0][0x348] ;  /* 0x00006900ff1c77ac */ /* 0x000ea80008000a00 */
[----:B------:R-:W-:Y:S01]  /*2990*/  IMAD.U32 R2, RZ, RZ, UR72 ;  /* 0x00000048ff027e24 */ /* 0x000fe2000f8e00ff */
[----:B-1----:R-:W-:Y:S01]  /*29a0*/  UIMAD.WIDE.U32 UR4, UR20, UR7, URZ ;  /* 0x00000007140472a5 */ /* 0x002fe2000f8e00ff */
[----:B------:R-:W1:Y:S03]  /*29b0*/  LDCU UR7, c[0x0][0x6d0] ;  /* 0x0000da00ff0777ac */ /* 0x000e660008000800 */
[----:B------:R-:W-:-:S02]  /*29c0*/  UIADD3 UR4, UPT, UPT, UR20, -UR5, URZ ;  /* 0x8000000514047290 */ /* 0x000fc4000fffe0ff */
[----:B------:R-:W-:Y:S02]  /*29d0*/  ULEA UR27, UR72, UR32, 0x15 ;  /* 0x00000020481b7291 */ /* 0x000fe4000f8ea8ff */
[----:B---3--:R-:W-:Y:S01]  /*29e0*/  USHF.R.U32.HI UR4, URZ, UR8, UR4 ;  /* 0x00000008ff047299 */ /* 0x008fe20008011604 */
[----:B------:R-:W-:Y:S01]  /*29f0*/  UMOV UR17, URZ ;  /* 0x000000ff00117c82 */ /* 0x000fe20008000000 */
[----:B------:R-:W-:Y:S02]  /*2a00*/  UMOV UR24, URZ ;  /* 0x000000ff00187c82 */ /* 0x000fe40008000000 */
[----:B------:R-:W-:Y:S01]  /*2a10*/  UIADD3 UR4, UPT, UPT, UR5, UR4, URZ ;  /* 0x0000000405047290 */ /* 0x000fe2000fffe0ff */
[----:B------:R-:W-:-:S03]  /*2a20*/  UMOV UR30, 0x400 ;  /* 0x00000400001e7882 */ /* 0x000fc60000000000 */
[----:B------:R-:W-:-:S04]  /*2a30*/  USHF.R.U32.HI UR4, URZ, UR77, UR4 ;  /* 0x0000004dff047299 */ /* 0x000fc80008011604 */
[----:B------:R-:W-:-:S04]  /*2a40*/  UIADD3 UR4, UPT, UPT, -UR4, URZ, URZ ;  /* 0x000000ff04047290 */ /* 0x000fc8000fffe1ff */
[----:B------:R-:W-:Y:S02]  /*2a50*/  UIMAD UR12, UR6, UR4, UR20 ;  /* 0x00000004060c72a4 */ /* 0x000fe4000f8e0214 */
[----:B------:R-:W-:Y:S02]  /*2a60*/  USHF.R.U32.HI UR6, URZ, 0x1, UR9 ;  /* 0x00000001ff067899 */ /* 0x000fe40008011609 */
[----:B-1----:R-:W-:Y:S01]  /*2a70*/  UIMAD.WIDE.U32 UR4, UR12, UR7, URZ ;  /* 0x000000070c0472a5 */ /* 0x002fe2000f8e00ff */
[----:B------:R-:W1:Y:S03]  /*2a80*/  LDCU UR9, c[0x0][0x374] ;  /* 0x00006e80ff0977ac */ /* 0x000e660008000800 */
[----:B------:R-:W-:Y:S01]  /*2a90*/  UIADD3 UR4, UPT, UPT, UR12, -UR5, URZ ;  /* 0x800000050c047290 */ /* 0x000fe2000fffe0ff */
[----:B------:R-:W1:Y:S03]  /*2aa0*/  LDCU UR7, c[0x0][0x370] ;  /* 0x00006e00ff0777ac */ /* 0x000e660008000800 */
[----:B--2---:R-:W-:-:S04]  /*2ab0*/  USHF.R.U32.HI UR4, URZ, UR76, UR4 ;  /* 0x0000004cff047299 */ /* 0x004fc80008011604 */
[----:B------:R-:W-:-:S04]  /*2ac0*/  UIADD3 UR4, UPT, UPT, UR5, UR4, URZ ;  /* 0x0000000405047290 */ /* 0x000fc8000fffe0ff */
[----:B------:R-:W-:-:S04]  /*2ad0*/  USHF.R.U32.HI UR8, URZ, UR75, UR4 ;  /* 0x0000004bff087299 */ /* 0x000fc80008011604 */
[----:B----4-:R-:W-:-:S04]  /*2ae0*/  UIMAD.WIDE.U32 UR4, UR8, UR11, URZ ;  /* 0x0000000b080472a5 */ /* 0x010fc8000f8e00ff */
[----:B------:R-:W-:-:S04]  /*2af0*/  UIADD3 UR4, UPT, UPT, UR8, -UR5, URZ ;  /* 0x8000000508047290 */ /* 0x000fc8000fffe0ff */
[----:B------:R-:W-:-:S04]  /*2b00*/  USHF.R.U32.HI UR4, URZ, UR74, UR4 ;  /* 0x0000004aff047299 */ /* 0x000fc80008011604 */
[----:B------:R-:W-:Y:S02]  /*2b10*/  UIADD3 UR4, UPT, UPT, UR5, UR4, URZ ;  /* 0x0000000405047290 */ /* 0x000fe4000fffe0ff */
[----:B------:R-:W-:Y:S02]  /*2b20*/  UIADD3 UR5, UPT, UPT, UR6, -0x1, URZ ;  /* 0xffffffff06057890 */ /* 0x000fe4000fffe0ff */
[----:B------:R-:W-:-:S04]  /*2b30*/  USHF.R.U32.HI UR4, URZ, UR73, UR4 ;  /* 0x00000049ff047299 */ /* 0x000fc80008011604 */
[----:B------:R-:W-:-:S04]  /*2b40*/  UIADD3 UR4, UPT, UPT, -UR4, URZ, URZ ;  /* 0x000000ff04047290 */ /* 0x000fc8000fffe1ff */
[----:B------:R-:W-:Y:S01]  /*2b50*/  UIMAD UR11, UR10, UR4, UR8 ;  /* 0x000000040a0b72a4 */ /* 0x000fe2000f8e0208 */
[----:B------:R-:W2:Y:S02]  /*2b60*/  LDCU UR10, c[0x0][0x378] ;  /* 0x00006f00ff0a77ac */ /* 0x000ea40008000800 */
[----:B------:R-:W-:Y:S01]  /*2b70*/  R2UR UR4, R0 ;  /* 0x00000000000472ca */ /* 0x000fe200000e0000 */
[C---:B------:R-:W-:Y:S02]  /*2b80*/  IMAD R0, R2.reuse, 0x800, R5 ;  /* 0x0000080002007824 */ /* 0x040fe400078e0205 */
[----:B------:R-:W-:Y:S02]  /*2b90*/  IMAD R2, R2, 0x1000, R3 ;  /* 0x0000100002027824 */ /* 0x000fe400078e0203 */
[C---:B------:R-:W-:Y:S02]  /*2ba0*/  IMAD.IADD R0, R83.reuse, 0x1, R0 ;  /* 0x0000000153007824 */ /* 0x040fe400078e0200 */
[----:B------:R-:W-:-:S02]  /*2bb0*/  IMAD.IADD R83, R83, 0x1, R2 ;  /* 0x0000000153537824 */ /* 0x000fc400078e0202 */
[C---:B------:R-:W-:Y:S02]  /*2bc0*/  VIADD R3, R0.reuse, 0x410 ;  /* 0x0000041000037836 */ /* 0x040fe40000000000 */
[C---:B------:R-:W-:Y:S02]  /*2bd0*/  VIADD R5, R0.reuse, 0x430 ;  /* 0x0000043000057836 */ /* 0x040fe40000000000 */
[C---:B------:R-:W-:Y:S01]  /*2be0*/  VIADD R2, R0.reuse, 0x420 ;  /* 0x0000042000027836 */ /* 0x040fe20000000000 */
[----:B------:R-:W-:Y:S01]  /*2bf0*/  SHF.R.U32.HI R80, RZ, 0x3, R3 ;  /* 0x00000003ff507819 */ /* 0x000fe20000011603 */
[----:B------:R-:W-:Y:S01]  /*2c00*/  VIADD R0, R0, 0x400 ;  /* 0x0000040000007836 */ /* 0x000fe20000000000 */
[----:B------:R-:W-:Y:S01]  /*2c10*/  UISETP.NE.AND UP0, UPT, UR4, UR14, UPT ;  /* 0x0000000e0400728c */ /* 0x000fe2000bf05270 */
[----:B------:R-:W-:Y:S02]  /*2c20*/  SHF.R.U32.HI R82, RZ, 0x3, R5 ;  /* 0x00000003ff527819 */ /* 0x000fe40000011605 */
[----:B------:R-:W-:Y:S01]  /*2c30*/  LOP3.LUT R80, R3, 0x30, R80, 0x78, !PT ;  /* 0x0000003003507812 */ /* 0x000fe200078e7850 */
[----:B------:R-:W-:Y:S01]  /*2c40*/  VIADD R3, R83, 0x4430 ;  /* 0x0000443053037836 */ /* 0x000fe20000000000 */
[----:B------:R-:W-:Y:S01]  /*2c50*/  SHF.R.U32.HI R79, RZ, 0x3, R0 ;  /* 0x00000003ff4f7819 */ /* 0x000fe20000011600 */
[----:B------:R-:W-:Y:S01]  /*2c60*/  UISETP.LT.AND UP0, UPT, UR4, URZ, UP0 ;  /* 0x000000ff0400728c */ /* 0x000fe20008701270 */
[----:B------:R-:W-:Y:S01]  /*2c70*/  SHF.R.U32.HI R81, RZ, 0x3, R2 ;  /* 0x00000003ff517819 */ /* 0x000fe20000011602 */
[----:B-1----:R-:W-:Y:S01]  /*2c80*/  UIMAD UR4, UR9, UR7, URZ ;  /* 0x00000007090472a4 */ /* 0x002fe2000f8e02ff */
[----:B------:R-:W-:-:S02]  /*2c90*/  SHF.R.U32.HI R78, RZ, 0x3, R3 ;  /* 0x00000003ff4e7819 */ /* 0x000fc40000011603 */
[----:B------:R-:W-:Y:S01]  /*2ca0*/  LOP3.LUT R79, R0, 0x30, R79, 0x78, !PT ;  /* 0x00000030004f7812 */ /* 0x000fe200078e784f */
[----:B------:R-:W-:Y:S01]  /*2cb0*/  VIADD R0, R83, 0x4420 ;  /* 0x0000442053007836 */ /* 0x000fe20000000000 */
[----:B------:R-:W-:Y:S01]  /*2cc0*/  LOP3.LUT R78, R3, 0x70, R78, 0x78, !PT ;  /* 0x00000070034e7812 */ /* 0x000fe200078e784e */
[C---:B------:R-:W-:Y:S01]  /*2cd0*/  VIADD R3, R83.reuse, 0x4410 ;  /* 0x0000441053037836 */ /* 0x040fe20000000000 */
[----:B--2---:R-:W-:Y:S01]  /*2ce0*/  UIMAD UR4, UR4, UR10, URZ ;  /* 0x0000000a040472a4 */ /* 0x004fe2000f8e02ff */
[----:B------:R-:W-:Y:S01]  /*2cf0*/  VIADD R83, R83, 0x4400 ;  /* 0x0000440053537836 */ /* 0x000fe20000000000 */
[----:B------:R-:W-:Y:S01]  /*2d00*/  SHF.R.U32.HI R77, RZ, 0x3, R0 ;  /* 0x00000003ff4d7819 */ /* 0x000fe20000011600 */
[----:B------:R-:W-:Y:S01]  /*2d10*/  @!UP0 UIADD3 UR5, UPT, UPT, UR6, URZ, URZ ;  /* 0x000000ff06058290 */ /* 0x000fe2000fffe0ff */
[----:B------:R-:W-:Y:S01]  /*2d20*/  SHF.R.U32.HI R76, RZ, 0x3, R3 ;  /* 0x00000003ff4c7819 */ /* 0x000fe20000011603 */
[----:B------:R-:W-:Y:S01]  /*2d30*/  ULEA.HI UR4, UR4, UR4, URZ, 0x1 ;  /* 0x0000000404047291 */ /* 0x000fe2000f8f08ff */
[----:B------:R-:W-:Y:S01]  /*2d40*/  LOP3.LUT R77, R0, 0x70, R77, 0x78, !PT ;  /* 0x00000070004d7812 */ /* 0x000fe200078e784d */
[----:B------:R-:W-:Y:S01]  /*2d50*/  UIADD3 UR26, UPT, UPT, UR5, UR5, URZ ;  /* 0x00000005051a7290 */ /* 0x000fe2000fffe0ff */
[----:B------:R-:W-:Y:S01]  /*2d60*/  SHF.R.U32.HI R0, RZ, 0x3, R83 ;  /* 0x00000003ff007819 */ /* 0x000fe20000011653 */
[----:B------:R-:W-:Y:S01]  /*2d70*/  UIADD3 UR5, UPT, UPT, -UR8, URZ, URZ ;  /* 0x000000ff08057290 */ /* 0x000fe2000fffe1ff */
[----:B------:R-:W-:Y:S01]  /*2d80*/  LOP3.LUT R82, R5, 0x30, R82, 0x78, !PT ;  /* 0x0000003005527812 */ /* 0x000fe200078e7852 */
[----:B------:R-:W-:Y:S01]  /*2d90*/  USHF.R.S32.HI UR25, URZ, 0x1, UR4 ;  /* 0x00000001ff197899 */ /* 0x000fe20008011404 */
[----:B------:R-:W-:Y:S01]  /*2da0*/  LOP3.LUT R81, R2, 0x30, R81, 0x78, !PT ;  /* 0x0000003002517812 */ /* 0x000fe200078e7851 */
[----:B------:R-:W-:Y:S01]  /*2db0*/  UIMAD UR5, UR13, UR5, UR12 ;  /* 0x000000050d0572a4 */ /* 0x000fe2000f8e020c */
[----:B------:R-:W-:-:S02]  /*2dc0*/  LOP3.LUT R76, R3, 0x70, R76, 0x78, !PT ;  /* 0x00000070034c7812 */ /* 0x000fc400078e784c */
[----:B-----5:R-:W-:-:S09]  /*2dd0*/  LOP3.LUT R75, R83, 0x70, R0, 0x78, !PT ;  /* 0x00000070534b7812 */ /* 0x020fd200078e7800 */
.L_x_47:
[----:B------:R-:W-:Y:S01]  /*2de0*/  IMAD.U32 R0, RZ, RZ, UR31 ;  /* 0x0000001fff007e24 */ /* 0x000fe2000f8e00ff */
[----:B------:R-:W-:Y:S01]  /*2df0*/  SHF.L.U32 R4, R74, 0x1f, RZ ;  /* 0x0000001f4a047819 */ /* 0x000fe200000006ff */
[----:B------:R-:W-:Y:S01]  /*2e00*/  UIADD3 UR12, UP0, UPT, UR28, 0x240, URZ ;  /* 0x000002401c0c7890 */ /* 0x000fe2000ff1e0ff */
[----:B------:R-:W1:Y:S01]  /*2e10*/  S2UR UR22, SR_CgaCtaId ;  /* 0x00000000001679c3 */ /* 0x000e620000008800 */
[----:B------:R-:W-:Y:S01]  /*2e20*/  UIADD3 UR14, UP1, UPT, UR28, 0x2c0, URZ ;  /* 0x000002c01c0e7890 */ /* 0x000fe2000ff3e0ff */
[----:B------:R-:W-:Y:S01]  /*2e30*/  R2UR UR4, R0 ;  /* 0x00000000000472ca */ /* 0x000fe200000e0000 */
[----:B------:R-:W-:Y:S02]  /*2e40*/  UIADD3.X UR13, UPT, UPT, URZ, UR29, URZ, UP0, !UPT ;  /* 0x0000001dff0d7290 */ /* 0x000fe400087fe4ff */
[----:B------:R-:W-:Y:S02]  /*2e50*/  ULEA UR16, UR24, UR27, 0x7 ;  /* 0x0000001b18107291 */ /* 0x000fe4000f8e38ff */
[----:B------:R-:W-:Y:S01]  /*2e60*/  UPLOP3.LUT UP2, UPT, UPT, UPT, UPT, 0x80, 0x8 ;  /* 0x000000000008789c */ /* 0x000fe20003f4f070 */
[----:B------:R-:W2:Y:S01]  /*2e70*/  S2UR UR21, SR_CgaCtaId ;  /* 0x00000000001579c3 */ /* 0x000ea20000008800 */
[----:B------:R-:W3:Y:S01]  /*2e80*/  LDCU UR7, c[0x0][0x6e4] ;  /* 0x0000dc80ff0777ac */ /* 0x000ee20008000800 */
[----:B------:R-:W-:-:S05]  /*2e90*/  UIADD3.X UR15, UPT, UPT, URZ, UR29, URZ, UP1, !UPT ;  /* 0x0000001dff0f7290 */ /* 0x000fca0008ffe4ff */
[----:B------:R-:W-:Y:S02]  /*2ea0*/  ULEA UR4, UR4, UR30, 0x18 ;  /* 0x0000001e04047291 */ /* 0x000fe4000f8ec0ff */
[----:B------:R-:W-:Y:S02]  /*2eb0*/  UISETP.NE.AND UP0, UPT, UR72, URZ, UPT ;  /* 0x000000ff4800728c */ /* 0x000fe4000bf05270 */
[----:B------:R-:W-:Y:S02]  /*2ec0*/  ULEA UR23, UR24, UR4, 0x3 ;  /* 0x0000000418177291 */ /* 0x000fe4000f8e18ff */
[----:B------:R-:W-:-:S04]  /*2ed0*/  UIADD3 UR4, UPT, UPT, UR5, UR5, URZ ;  /* 0x0000000505047290 */ /* 0x000fc8000fffe0ff */
[----:B------:R-:W-:-:S03]  /*2ee0*/  ULOP3.LUT UR5, UR4, UR69, URZ, 0xfc, !UPT ;  /* 0x0000004504057292 */ /* 0x000fc6000f8efcff */
[----:B------:R-:W4:Y:S01]  /*2ef0*/  SYNCS.PHASECHK.TRANS64.TRYWAIT P0, [UR23+0x50], R4 ;  /* 0x00005004ff0075a7 */ /* 0x000f220008001117 */
[----:B------:R-:W-:-:S04]  /*2f00*/  ULEA.HI UR4, UR4, UR5, URZ, 0x1 ;  /* 0x0000000504047291 */ /* 0x000fc8000f8f08ff */
[----:B------:R-:W-:Y:S02]  /*2f10*/  ULOP3.LUT UR6, UR4, 0xfffffffe, URZ, 0xc0, !UPT ;  /* 0xfffffffe04067892 */ /* 0x000fe4000f8ec0ff */
[----:B------:R-:W-:Y:S02]  /*2f20*/  USHF.R.U32.HI UR4, URZ, 0x1, UR4 ;  /* 0x00000001ff047899 */ /* 0x000fe40008011604 */
[----:B------:R-:W-:Y:S02]  /*2f30*/  UISETP.NE.AND UP3, UPT, UR5, UR6, UPT ;  /* 0x000000060500728c */ /* 0x000fe4000bf65270 */
[----:B------:R-:W-:Y:S02]  /*2f40*/  UIADD3 UR10, UPT, UPT, UR4, -0x1, URZ ;  /* 0xffffffff040a7890 */ /* 0x000fe4000fffe0ff */
[----:B------:R-:W-:-:S11]  /*2f50*/  UISETP.LT.AND UP3, UPT, UR5, URZ, UP3 ;  /* 0x000000ff0500728c */ /* 0x000fd60009f61270 */
[----:B------:R-:W-:-:S04]  /*2f60*/  @!UP3 UIADD3 UR10, UPT, UPT, UR4, URZ, URZ ;  /* 0x000000ff040ab290 */ /* 0x000fc8000fffe0ff */
[----:B------:R-:W-:Y:S01]  /*2f70*/  ULEA UR10, UR10, UR71, 0x8 ;  /* 0x000000470a0a7291 */ /* 0x000fe2000f8e40ff */
[----:B-1234-:R-:W-:Y:S11]  /*2f80*/  @!P0 BRA `(.L_x_43) ;  /* 0x0000001c00dc8947 */ /* 0x01eff60003800000 */
.L_x_62:
[----:B------:R-:W-:Y:S01]  /*2f90*/  UMOV UR6, URZ ;  /* 0x000000ff00067c82 */ /* 0x000fe20008000000 */
[----:B------:R-:W-:Y:S01]  /*2fa0*/  UMOV UR19, 0x400 ;  /* 0x0000040000137882 */ /* 0x000fe20000000000 */
[----:B------:R-:W-:-:S05]  /*2fb0*/  UMOV UR18, 0x400 ;  /* 0x0000040000127882 */ /* 0x000fca0000000000 */
.L_x_46:
[----:B------:R-:W-:-:S04]  /*2fc0*/  USHF.L.U32 UR8, UR6, 0x5, URZ ;  /* 0x0000000506087899 */ /* 0x000fc800080006ff */
[----:B------:R-:W-:-:S09]  /*2fd0*/  UIADD3 UR4, UPT, UPT, UR16, UR8, URZ ;  /* 0x0000000810047290 */ /* 0x000fd2000fffe0ff */
[----:B------:R-:W2:Y:S01]  /*2fe0*/  LDTM.x32 R36, tmem[UR4] ;  /* 0x00000004002479ee */ /* 0x000ea200082c0000 */
[----:B-1----:R-:W1:Y:S01]  /*2ff0*/  LDTM.x32 R4, tmem[UR4+0x20] ;  /* 0x00002004000479ee */ /* 0x002e6200082c0000 */
[----:B------:R-:W-:-:S04]  /*3000*/  USHF.R.U32.HI UR4, URZ, 0x1, UR6 ;  /* 0x00000001ff047899 */ /* 0x000fc80008011606 */
[----:B------:R-:W-:-:S04]  /*3010*/  ULEA UR5, UR17, UR4, 0x2 ;  /* 0x0000000411057291 */ /* 0x000fc8000f8e10ff */
[----:B------:R-:W-:-:S04]  /*3020*/  USHF.R.S32.HI UR4, URZ, 0x1f, UR5 ;  /* 0x0000001fff047899 */ /* 0x000fc80008011405 */
[----:B------:R-:W-:-:S04]  /*3030*/  ULEA.HI UR4, UR4, UR5, URZ, 0x2 ;  /* 0x0000000504047291 */ /* 0x000fc8000f8f10ff */
[----:B------:R-:W-:-:S04]  /*3040*/  ULOP3.LUT UR4, UR4, 0x3fffc, URZ, 0xc0, !UPT ;  /* 0x0003fffc04047892 */ /* 0x000fc8000f8ec0ff */
[----:B------:R-:W-:Y:S01]  /*3050*/  UIADD3 UR4, UPT, UPT, UR5, -UR4, URZ ;  /* 0x8000000405047290 */ /* 0x000fe2000fffe0ff */
[----:B--2---:R-:W-:Y:S01]  /*3060*/  FMUL R3, R37, UR7 ;  /* 0x0000000725037c20 */ /* 0x004fe20008400000 */
[----:B------:R-:W-:Y:S01]  /*3070*/  FMUL R2, R36, UR7 ;  /* 0x0000000724027c20 */ /* 0x000fe20008400000 */
[----:B------:R-:W-:Y:S01]  /*3080*/  FMUL R71, R39, UR7 ;  /* 0x0000000727477c20 */ /* 0x000fe20008400000 */
[----:B------:R-:W-:Y:S01]  /*3090*/  FMUL R41, R41, UR7 ;  /* 0x0000000729297c20 */ /* 0x000fe20008400000 */
[----:B------:R-:W-:Y:S01]  /*30a0*/  FMUL R43, R43, UR7 ;  /* 0x000000072b2b7c20 */ /* 0x000fe20008400000 */
[----:B------:R-:W-:Y:S01]  /*30b0*/  FMUL R42, R42, UR7 ;  /* 0x000000072a2a7c20 */ /* 0x000fe20008400000 */
[----:B------:R-:W-:Y:S01]  /*30c0*/  FMUL R40, R40, UR7 ;  /* 0x0000000728287c20 */ /* 0x000fe20008400000 */
[----:B------:R-:W-:Y:S01]  /*30d0*/  FMUL R70, R38, UR7 ;  /* 0x0000000726467c20 */ /* 0x000fe20008400000 */
[----:B------:R-:W-:Y:S01]  /*30e0*/  MOV R86, UR4 ;  /* 0x0000000400567c02 */ /* 0x000fe20008000f00 */
[----:B-1----:R-:W-:Y:S01]  /*30f0*/  FMUL R69, R5, UR7 ;  /* 0x0000000705457c20 */ /* 0x002fe20008400000 */
[----:B------:R-:W-:Y:S01]  /*3100*/  F2FP.BF16.F32.PACK_AB R39, R43, R42 ;  /* 0x0000002a2b27723e */ /* 0x000fe200000010ff */
[----:B------:R-:W-:Y:S01]  /*3110*/  FMUL R68, R4, UR7 ;  /* 0x0000000704447c20 */ /* 0x000fe20008400000 */
[----:B------:R-:W-:Y:S01]  /*3120*/  F2FP.BF16.F32.PACK_AB R38, R41, R40 ;  /* 0x000000282926723e */ /* 0x000fe200000010ff */
[----:B------:R-:W-:Y:S01]  /*3130*/  FMUL R45, R45, UR7 ;  /* 0x000000072d2d7c20 */ /* 0x000fe20008400000 */
[----:B------:R-:W-:Y:S01]  /*3140*/  F2FP.BF16.F32.PACK_AB R37, R71, R70 ;  /* 0x000000464725723e */ /* 0x000fe200000010ff */
[----:B------:R-:W-:Y:S01]  /*3150*/  FMUL R44, R44, UR7 ;  /* 0x000000072c2c7c20 */ /* 0x000fe20008400000 */
[----:B------:R-:W-:Y:S01]  /*3160*/  F2FP.BF16.F32.PACK_AB R36, R3, R2 ;  /* 0x000000020324723e */ /* 0x000fe200000010ff */
[----:B------:R-:W-:Y:S01]  /*3170*/  FMUL R47, R47, UR7 ;  /* 0x000000072f2f7c20 */ /* 0x000fe20008400000 */
[----:B------:R-:W-:Y:S01]  /*3180*/  LEA R72, R86, R75, 0xe ;  /* 0x0000004b56487211 */ /* 0x000fe200078e70ff */
[----:B------:R-:W-:Y:S01]  /*3190*/  FMUL R46, R46, UR7 ;  /* 0x000000072e2e7c20 */ /* 0x000fe20008400000 */
[----:B------:R-:W-:Y:S01]  /*31a0*/  FMUL R49, R49, UR7 ;  /* 0x0000000731317c20 */ /* 0x000fe20008400000 */
[----:B------:R-:W-:Y:S01]  /*31b0*/  FMUL R48, R48, UR7 ;  /* 0x0000000730307c20 */ /* 0x000fe20008400000 */
[----:B------:R-:W-:Y:S01]  /*31c0*/  FMUL R51, R51, UR7 ;  /* 0x0000000733337c20 */ /* 0x000fe20008400000 */
[----:B------:R-:W-:Y:S01]  /*31d0*/  FMUL R50, R50, UR7 ;  /* 0x0000000732327c20 */ /* 0x000fe20008400000 */
[----:B------:R-:W-:Y:S01]  /*31e0*/  FMUL2 R4, R68.F32x2.HI_LO, -1.4426950216293334961 ;  /* 0xbfb8aa3b4404784a */ /* 0x000fe20001000000 */
[----:B------:R1:W-:Y:S01]  /*31f0*/  STS.128 [R72], R36 ;  /* 0x0000002448007388 */ /* 0x0003e20000000c00 */
[----:B------:R-:W-:Y:S01]  /*3200*/  FMUL R73, R7, UR7 ;  /* 0x0000000707497c20 */ /* 0x000fe20008400000 */
[----:B------:R-:W-:Y:S01]  /*3210*/  FMUL R53, R53, UR7 ;  /* 0x0000000735357c20 */ /* 0x000fe20008400000 */
[----:B------:R2:W-:Y:S01]  /*3220*/  MUFU.EX2 R90, R4 ;  /* 0x00000004005a7308 */ /* 0x0005e20000000800 */
[----:B------:R-:W-:Y:S01]  /*3230*/  FMUL R52, R52, UR7 ;  /* 0x0000000734347c20 */ /* 0x000fe20008400000 */
[----:B------:R-:W-:Y:S01]  /*3240*/  FMUL R55, R55, UR7 ;  /* 0x0000000737377c20 */ /* 0x000fe20008400000 */
[----:B------:R-:W-:Y:S01]  /*3250*/  FMUL R57, R57, UR7 ;  /* 0x0000000739397c20 */ /* 0x000fe20008400000 */
[----:B------:R-:W-:Y:S01]  /*3260*/  FMUL R59, R59, UR7 ;  /* 0x000000073b3b7c20 */ /* 0x000fe20008400000 */
[----:B------:R-:W-:Y:S01]  /*3270*/  FMUL R58, R58, UR7 ;  /* 0x000000073a3a7c20 */ /* 0x000fe20008400000 */
[----:B------:R-:W-:Y:S01]  /*3280*/  LEA R92, R86, R76, 0xe ;  /* 0x0000004c565c7211 */ /* 0x000fe200078e70ff */
[----:B------:R-:W-:Y:S01]  /*3290*/  FMUL R56, R56, UR7 ;  /* 0x0000000738387c20 */ /* 0x000fe20008400000 */
[----:B------:R-:W-:Y:S01]  /*32a0*/  FMUL R54, R54, UR7 ;  /* 0x0000000736367c20 */ /* 0x000fe20008400000 */
[----:B------:R3:W-:Y:S01]  /*32b0*/  MUFU.EX2 R87, R5 ;  /* 0x0000000500577308 */ /* 0x0007e20000000800 */
[----:B------:R-:W-:Y:S01]  /*32c0*/  F2FP.BF16.F32.PACK_AB R7, R59, R58 ;  /* 0x0000003a3b07723e */ /* 0x000fe200000010ff */
[----:B------:R-:W-:Y:S01]  /*32d0*/  FMUL R61, R61, UR7 ;  /* 0x000000073d3d7c20 */ /* 0x000fe20008400000 */
[----:B------:R-:W-:Y:S01]  /*32e0*/  LEA R93, R86, R77, 0xe ;  /* 0x0000004d565d7211 */ /* 0x000fe200078e70ff */
[----:B------:R-:W-:Y:S01]  /*32f0*/  FMUL R67, R67, UR7 ;  /* 0x0000000743437c20 */ /* 0x000fe20008400000 */
[----:B------:R-:W-:Y:S01]  /*3300*/  FMUL R66, R66, UR7 ;  /* 0x0000000742427c20 */ /* 0x000fe20008400000 */
[----:B------:R-:W-:Y:S01]  /*3310*/  FMUL R60, R60, UR7 ;  /* 0x000000073c3c7c20 */ /* 0x000fe20008400000 */
[----:B------:R-:W-:Y:S01]  /*3320*/  FMUL R9, R9, UR7 ;  /* 0x0000000709097c20 */ /* 0x000fe20008400000 */
[----:B--2---:R-:W-:Y:S01]  /*3330*/  F2FP.BF16.F32.PACK_AB R4, R53, R52 ;  /* 0x000000343504723e */ /* 0x004fe200000010ff */
[----:B------:R-:W-:Y:S01]  /*3340*/  FMUL R8, R8, UR7 ;  /* 0x0000000708087c20 */ /* 0x000fe20008400000 */
[----:B------:R-:W-:Y:S01]  /*3350*/  FMUL R13, R13, UR7 ;  /* 0x000000070d0d7c20 */ /* 0x000fe20008400000 */
[----:B------:R-:W-:Y:S01]  /*3360*/  FMUL R12, R12, UR7 ;  /* 0x000000070c0c7c20 */ /* 0x000fe20008400000 */
[----:B------:R-:W-:Y:S01]  /*3370*/  FMUL R11, R11, UR7 ;  /* 0x000000070b0b7c20 */ /* 0x000fe20008400000 */
[----:B------:R-:W-:Y:S01]  /*3380*/  FMUL R10, R10, UR7 ;  /* 0x000000070a0a7c20 */ /* 0x000fe20008400000 */
[----:B------:R-:W-:Y:S01]  /*3390*/  FMUL R19, R19, UR7 ;  /* 0x0000000713137c20 */ /* 0x000fe20008400000 */
[----:B------:R-:W-:Y:S01]  /*33a0*/  FMUL R18, R18, UR7 ;  /* 0x0000000712127c20 */ /* 0x000fe20008400000 */
[----:B------:R-:W-:Y:S01]  /*33b0*/  FMUL R21, R21, UR7 ;  /* 0x0000000715157c20 */ /* 0x000fe20008400000 */
[----:B---3--:R-:W-:Y:S01]  /*33c0*/  F2FP.BF16.F32.PACK_AB R5, R55, R54 ;  /* 0x000000363705723e */ /* 0x008fe200000010ff */
[----:B------:R-:W-:Y:S01]  /*33d0*/  FMUL R20, R20, UR7 ;  /* 0x0000000714147c20 */ /* 0x000fe20008400000 */
[----:B-1----:R-:W-:Y:S01]  /*33e0*/  FMUL R72, R6, UR7 ;  /* 0x0000000706487c20 */ /* 0x002fe20008400000 */
[----:B------:R-:W-:Y:S01]  /*33f0*/  F2FP.BF16.F32.PACK_AB R39, R51, R50 ;  /* 0x000000323327723e */ /* 0x000fe200000010ff */
[----:B------:R-:W-:Y:S01]  /*3400*/  FMUL R23, R23, UR7 ;  /* 0x0000000717177c20 */ /* 0x000fe20008400000 */
[----:B------:R-:W-:Y:S01]  /*3410*/  F2FP.BF16.F32.PACK_AB R38, R49, R48 ;  /* 0x000000303126723e */ /* 0x000fe200000010ff */
[----:B------:R-:W-:Y:S01]  /*3420*/  FMUL2 R88, R72.F32x2.HI_LO, -1.4426950216293334961 ;  /* 0xbfb8aa3b4858784a */ /* 0x000fe20001000000 */
[----:B------:R-:W-:Y:S01]  /*3430*/  F2FP.BF16.F32.PACK_AB R37, R47, R46 ;  /* 0x0000002e2f25723e */ /* 0x000fe200000010ff */
[----:B------:R-:W-:Y:S01]  /*3440*/  FMUL R22, R22, UR7 ;  /* 0x0000000716167c20 */ /* 0x000fe20008400000 */
[----:B------:R-:W-:Y:S01]  /*3450*/  F2FP.BF16.F32.PACK_AB R36, R45, R44 ;  /* 0x0000002c2d24723e */ /* 0x000fe200000010ff */
[----:B------:R-:W1:Y:S01]  /*3460*/  MUFU.EX2 R91, R88 ;  /* 0x00000058005b7308 */ /* 0x000e620000000800 */
[----:B------:R-:W-:Y:S01]  /*3470*/  F2FP.BF16.F32.PACK_AB R6, R57, R56 ;  /* 0x000000383906723e */ /* 0x000fe200000010ff */
[----:B------:R-:W-:Y:S01]  /*3480*/  FMUL R33, R33, UR7 ;  /* 0x0000000721217c20 */ /* 0x000fe20008400000 */
[----:B------:R-:W-:Y:S01]  /*3490*/  FMUL R32, R32, UR7 ;  /* 0x0000000720207c20 */ /* 0x000fe20008400000 */
[----:B------:R2:W-:Y:S01]  /*34a0*/  STS.128 [R92], R36 ;  /* 0x000000245c007388 */ /* 0x0005e20000000c00 */
[----:B------:R-:W-:Y:S01]  /*34b0*/  FMUL R35, R35, UR7 ;  /* 0x0000000723237c20 */ /* 0x000fe20008400000 */
[----:B------:R-:W-:Y:S01]  /*34c0*/  FMUL R34, R34, UR7 ;  /* 0x0000000722227c20 */ /* 0x000fe20008400000 */
[----:B------:R-:W-:Y:S01]  /*34d0*/  FMUL R29, R29, UR7 ;  /* 0x000000071d1d7c20 */ /* 0x000fe20008400000 */
[----:B------:R3:W-:Y:S01]  /*34e0*/  MUFU.EX2 R94, R89 ;  /* 0x00000059005e7308 */ /* 0x0007e20000000800 */
[----:B------:R4:W-:Y:S01]  /*34f0*/  STS.128 [R93], R4 ;  /* 0x000000045d007388 */ /* 0x0009e20000000c00 */
[----:B------:R-:W-:Y:S01]  /*3500*/  FMUL R28, R28, UR7 ;  /* 0x000000071c1c7c20 */ /* 0x000fe20008400000 */
[----:B------:R-:W-:Y:S01]  /*3510*/  FMUL R31, R31, UR7 ;  /* 0x000000071f1f7c20 */ /* 0x000fe20008400000 */
[----:B------:R-:W-:Y:S01]  /*3520*/  FMUL R30, R30, UR7 ;  /* 0x000000071e1e7c20 */ /* 0x000fe20008400000 */
[----:B------:R-:W-:Y:S01]  /*3530*/  ULEA.HI UR4, UR5, UR5, URZ, 0x1 ;  /* 0x0000000505047291 */ /* 0x000fe2000f8f08ff */
[----:B-1----:R-:W-:-:S03]  /*3540*/  FADD R91, R91, 1 ;  /* 0x3f8000005b5b7421 */ /* 0x002fc60000000000 */
[----:B------:R-:W-:-:S04]  /*3550*/  ULOP3.LUT UR4, UR4, 0xfffffffe, URZ, 0xc0, !UPT ;  /* 0xfffffffe04047892 */ /* 0x000fc8000f8ec0ff */
[----:B------:R-:W-:Y:S01]  /*3560*/  UIADD3 UR5, UPT, UPT, UR5, -UR4, URZ ;  /* 0x8000000405057290 */ /* 0x000fe2000fffe0ff */
[----:B---3--:R-:W-:-:S04]  /*3570*/  FMUL2 R88, R12.F32x2.HI_LO, -1.4426950216293334961 ;  /* 0xbfb8aa3b0c58784a */ /* 0x008fc80001000000 */
[----:B------:R-:W-:Y:S01]  /*3580*/  MUFU.EX2 R95, R88 ;  /* 0x00000058005f7308 */ /* 0x000fe20000000800 */
[----:B--2---:R-:W-:Y:S01]  /*3590*/  FMUL R39, R63, UR7 ;  /* 0x000000073f277c20 */ /* 0x004fe20008400000 */
[----:B------:R-:W-:Y:S01]  /*35a0*/  FMUL R37, R65, UR7 ;  /* 0x0000000741257c20 */ /* 0x000fe20008400000 */
[----:B------:R-:W-:Y:S01]  /*35b0*/  FMUL R36, R64, UR7 ;  /* 0x0000000740247c20 */ /* 0x000fe20008400000 */
[----:B------:R-:W-:Y:S01]  /*35c0*/  FMUL R38, R62, UR7 ;  /* 0x000000073e267c20 */ /* 0x000fe20008400000 */
[----:B------:R-:W-:Y:S01]  /*35d0*/  LEA R92, R86, R78, 0xe ;  /* 0x0000004e565c7211 */ /* 0x000fe200078e70ff */
[----:B------:R-:W-:Y:S01]  /*35e0*/  FMUL2 R64, R8.F32x2.HI_LO, -1.4426950216293334961 ;  /* 0xbfb8aa3b0840784a */ /* 0x000fe20001000000 */
[----:B----4-:R-:W-:Y:S01]  /*35f0*/  F2FP.BF16.F32.PACK_AB R7, R67, R66 ;  /* 0x000000424307723e */ /* 0x010fe200000010ff */
[----:B------:R-:W-:Y:S01]  /*3600*/  FMUL2 R62, R10.F32x2.HI_LO, -1.4426950216293334961 ;  /* 0xbfb8aa3b0a3e784a */ /* 0x000fe20001000000 */
[----:B------:R-:W-:Y:S01]  /*3610*/  F2FP.BF16.F32.PACK_AB R6, R37, R36 ;  /* 0x000000242506723e */ /* 0x000fe200000010ff */
[----:B------:R-:W1:Y:S01]  /*3620*/  MUFU.EX2 R93, R89 ;  /* 0x00000059005d7308 */ /* 0x000e620000000800 */
[----:B------:R-:W-:-:S02]  /*3630*/  F2FP.BF16.F32.PACK_AB R5, R39, R38 ;  /* 0x000000262705723e */ /* 0x000fc400000010ff */
[----:B------:R-:W-:Y:S02]  /*3640*/  F2FP.BF16.F32.PACK_AB R4, R61, R60 ;  /* 0x0000003c3d04723e */ /* 0x000fe400000010ff */
[----:B------:R-:W-:-:S03]  /*3650*/  LEA R86, R86, R83, 0xe ;  /* 0x0000005356567211 */ /* 0x000fc600078e70ff */
[----:B------:R2:W-:Y:S01]  /*3660*/  STS.128 [R92], R4 ;  /* 0x000000045c007388 */ /* 0x0005e20000000c00 */
[----:B------:R-:W-:Y:S08]  /*3670*/  MUFU.EX2 R64, R64 ;  /* 0x0000004000407308 */ /* 0x000ff00000000800 */
[----:B------:R-:W-:Y:S01]  /*3680*/  MUFU.EX2 R65, R65 ;  /* 0x0000004100417308 */ /* 0x000fe20000000800 */
[----:B-1----:R-:W-:-:S07]  /*3690*/  FADD R93, R93, 1 ;  /* 0x3f8000005d5d7421 */ /* 0x002fce0000000000 */
[----:B------:R-:W1:Y:S08]  /*36a0*/  MUFU.EX2 R98, R62 ;  /* 0x0000003e00627308 */ /* 0x000e700000000800 */
[----:B------:R3:W-:Y:S01]  /*36b0*/  MUFU.EX2 R96, R63 ;  /* 0x0000003f00607308 */ /* 0x0007e20000000800 */
[----:B--2---:R-:W-:Y:S01]  /*36c0*/  FADD R6, R90, 1 ;  /* 0x3f8000005a067421 */ /* 0x004fe20000000000 */
[----:B------:R-:W-:Y:S01]  /*36d0*/  FADD R90, R87, 1 ;  /* 0x3f800000575a7421 */ /* 0x000fe20000000000 */
[----:B------:R-:W-:Y:S01]  /*36e0*/  FADD R87, R94, 1 ;  /* 0x3f8000005e577421 */ /* 0x000fe20000000000 */
[----:B------:R-:W-:Y:S01]  /*36f0*/  FMUL R5, R15, UR7 ;  /* 0x000000070f057c20 */ /* 0x000fe20008400000 */
[----:B------:R-:W-:-:S03]  /*3700*/  FMUL R4, R14, UR7 ;  /* 0x000000070e047c20 */ /* 0x000fc60008400000 */
[----:B------:R-:W-:Y:S01]  /*3710*/  MUFU.RCP R7, R90 ;  /* 0x0000005a00077308 */ /* 0x000fe20000001000 */
[----:B-1----:R-:W-:Y:S01]  /*3720*/  FADD R98, R98, 1 ;  /* 0x3f80000062627421 */ /* 0x002fe20000000000 */
[----:B---3--:R-:W-:-:S06]  /*3730*/  FMUL2 R62, R4.F32x2.HI_LO, -1.4426950216293334961 ;  /* 0xbfb8aa3b043e784a */ /* 0x008fcc0001000000 */
[----:B------:R-:W1:Y:S08]  /*3740*/  MUFU.RCP R6, R6 ;  /* 0x0000000600067308 */ /* 0x000e700000001000 */
[----:B------:R-:W-:Y:S08]  /*3750*/  MUFU.RCP R14, R91 ;  /* 0x0000005b000e7308 */ /* 0x000ff00000001000 */
[----:B------:R-:W2:Y:S01]  /*3760*/  MUFU.RCP R15, R87 ;  /* 0x00000057000f7308 */ /* 0x000ea20000001000 */
[----:B-1----:R-:W-:-:S04]  /*3770*/  FMUL2 R6, R6.F32x2.HI_LO, R68.F32x2.HI_LO ;  /* 0x000000440606724a */ /* 0x002fc80000000000 */
[----:B------:R-:W-:Y:S02]  /*3780*/  FMUL2 R2, R6.F32x2.HI_LO, R2.F32x2.HI_LO ;  /* 0x000000020602724a */ /* 0x000fe40000000000 */
[----:B------:R-:W-:Y:S01]  /*3790*/  FMUL R6, R16, UR7 ;  /* 0x0000000710067c20 */ /* 0x000fe20008400000 */
[----:B------:R-:W-:Y:S01]  /*37a0*/  FADD R16, R64, 1 ;  /* 0x3f80000040107421 */ /* 0x000fe20000000000 */
[----:B------:R-:W-:Y:S01]  /*37b0*/  FMUL R7, R17, UR7 ;  /* 0x0000000711077c20 */ /* 0x000fe20008400000 */
[----:B------:R-:W-:Y:S03]  /*37c0*/  MUFU.EX2 R92, R62 ;  /* 0x0000003e005c7308 */ /* 0x000fe60000000800 */
[----:B------:R-:W-:Y:S02]  /*37d0*/  FMUL2 R88, R6.F32x2.HI_LO, -1.4426950216293334961 ;  /* 0xbfb8aa3b0658784a */ /* 0x000fe40001000000 */
[----:B--2---:R-:W-:-:S03]  /*37e0*/  FMUL2 R14, R14.F32x2.HI_LO, R72.F32x2.HI_LO ;  /* 0x000000480e0e724a */ /* 0x004fc60000000000 */
[----:B------:R-:W-:Y:S01]  /*37f0*/  MUFU.RCP R16, R16 ;  /* 0x0000001000107308 */ /* 0x000fe20000001000 */
[----:B------:R-:W-:Y:S02]  /*3800*/  FMUL2 R14, R14.F32x2.HI_LO, R70.F32x2.HI_LO ;  /* 0x000000460e0e724a */ /* 0x000fe40000000000 */
[----:B------:R-:W-:Y:S01]  /*3810*/  FADD R70, R65, 1 ;  /* 0x3f80000041467421 */ /* 0x000fe20000000000 */
[----:B------:R-:W-:-:S04]  /*3820*/  FMUL2 R64, R18.F32x2.HI_LO, -1.4426950216293334961 ;  /* 0xbfb8aa3b1240784a */ /* 0x000fc80001000000 */
[----:B------:R1:W-:Y:S08]  /*3830*/  MUFU.EX2 R94, R89 ;  /* 0x00000059005e7308 */ /* 0x0003f00000000800 */
[----:B------:R-:W2:Y:S08]  /*3840*/  MUFU.RCP R17, R70 ;  /* 0x0000004600117308 */ /* 0x000eb00000001000 */
[----:B------:R-:W3:Y:S01]  /*3850*/  MUFU.EX2 R97, R63 ;  /* 0x0000003f00617308 */ /* 0x000ee20000000800 */
[----:B-1----:R-:W-:-:S07]  /*3860*/  FADD R89, R96, 1 ;  /* 0x3f80000060597421 */ /* 0x002fce0000000000 */
[----:B------:R-:W-:Y:S01]  /*3870*/  MUFU.RCP R62, R98 ;  /* 0x00000062003e7308 */ /* 0x000fe20000001000 */
[----:B--2---:R-:W-:Y:S02]  /*3880*/  FMUL2 R16, R16.F32x2.HI_LO, R8.F32x2.HI_LO ;  /* 0x000000081010724a */ /* 0x004fe40000000000 */
[----:B------:R-:W-:Y:S02]  /*3890*/  FMUL2 R70, R20.F32x2.HI_LO, -1.4426950216293334961 ;  /* 0xbfb8aa3b1446784a */ /* 0x000fe40001000000 */
[----:B------:R-:W-:Y:S02]  /*38a0*/  FMUL2 R16, R16.F32x2.HI_LO, R40.F32x2.HI_LO ;  /* 0x000000281010724a */ /* 0x000fe40000000000 */
[----:B------:R-:W-:Y:S01]  /*38b0*/  FADD R40, R95, 1 ;  /* 0x3f8000005f287421 */ /* 0x000fe20000000000 */
[----:B------:R-:W-:Y:S01]  /*38c0*/  MUFU.RCP R41, R93 ;  /* 0x0000005d00297308 */ /* 0x000fe20000001000 */
[----:B---3--:R-:W-:-:S07]  /*38d0*/  FADD R97, R97, 1 ;  /* 0x3f80000061617421 */ /* 0x008fce0000000000 */
[----:B------:R-:W1:Y:S08]  /*38e0*/  MUFU.RCP R40, R40 ;  /* 0x0000002800287308 */ /* 0x000e700000001000 */
[----:B------:R-:W2:Y:S08]  /*38f0*/  MUFU.RCP R63, R89 ;  /* 0x00000059003f7308 */ /* 0x000eb00000001000 */
[----:B------:R-:W3:Y:S01]  /*3900*/  MUFU.EX2 R91, R64 ;  /* 0x00000040005b7308 */ /* 0x000ee20000000800 */
[----:B-1----:R-:W-:-:S04]  /*3910*/  FMUL2 R40, R40.F32x2.HI_LO, R12.F32x2.HI_LO ;  /* 0x0000000c2828724a */ /* 0x002fc80000000000 */
[----:B------:R-:W-:Y:S02]  /*3920*/  FMUL2 R40, R40.F32x2.HI_LO, R44.F32x2.HI_LO ;  /* 0x0000002c2828724a */ /* 0x000fe40000000000 */
[----:B------:R-:W-:Y:S01]  /*3930*/  FMUL R45, R25, UR7 ;  /* 0x00000007192d7c20 */ /* 0x000fe20008400000 */
[----:B------:R1:W-:Y:S01]  /*3940*/  MUFU.EX2 R96, R65 ;  /* 0x0000004100607308 */ /* 0x0003e20000000800 */
[----:B--2---:R-:W-:Y:S01]  /*3950*/  FMUL2 R62, R62.F32x2.HI_LO, R10.F32x2.HI_LO ;  /* 0x0000000a3e3e724a */ /* 0x004fe20000000000 */
[----:B------:R-:W-:Y:S01]  /*3960*/  F2FP.BF16.F32.PACK_AB R11, R11, R10 ;  /* 0x0000000a0b0b723e */ /* 0x000fe200000010ff */
[----:B------:R-:W-:Y:S01]  /*3970*/  FMUL R44, R24, UR7 ;  /* 0x00000007182c7c20 */ /* 0x000fe20008400000 */
[----:B------:R-:W-:Y:S01]  /*3980*/  F2FP.BF16.F32.PACK_AB R10, R9, R8 ;  /* 0x00000008090a723e */ /* 0x000fe200000010ff */
[----:B------:R-:W-:Y:S01]  /*3990*/  FMUL2 R42, R62.F32x2.HI_LO, R42.F32x2.HI_LO ;  /* 0x0000002a3e2a724a */ /* 0x000fe20000000000 */
[----:B------:R-:W-:Y:S01]  /*39a0*/  F2FP.BF16.F32.PACK_AB R9, R73, R72 ;  /* 0x000000484909723e */ /* 0x000fe200000010ff */
[----:B------:R-:W-:Y:S01]  /*39b0*/  FMUL2 R24, R44.F32x2.HI_LO, -1.4426950216293334961 ;  /* 0xbfb8aa3b2c18784a */ /* 0x000fe20001000000 */
[----:B------:R2:W4:Y:S01]  /*39c0*/  MUFU.EX2 R87, R70 ;  /* 0x0000004600577308 */ /* 0x0005220000000800 */
[----:B---3--:R-:W-:Y:S01]  /*39d0*/  FADD R91, R91, 1 ;  /* 0x3f8000005b5b7421 */ /* 0x008fe20000000000 */
[----:B------:R-:W-:-:S06]  /*39e0*/  F2FP.BF16.F32.PACK_AB R8, R69, R68 ;  /* 0x000000444508723e */ /* 0x000fcc00000010ff */
[----:B------:R-:W3:Y:S01]  /*39f0*/  MUFU.EX2 R93, R24 ;  /* 0x00000018005d7308 */ /* 0x000ee20000000800 */
[----:B-1----:R-:W-:-:S07]  /*3a00*/  FMUL2 R64, R22.F32x2.HI_LO, -1.4426950216293334961 ;  /* 0xbfb8aa3b1640784a */ /* 0x002fce0001000000 */
[----:B------:R-:W1:Y:S01]  /*3a10*/  MUFU.EX2 R95, R25 ;  /* 0x00000019005f7308 */ /* 0x000e620000000800 */
[----:B--2---:R-:W-:Y:S01]  /*3a20*/  FADD R70, R92, 1 ;  /* 0x3f8000005c467421 */ /* 0x004fe20000000000 */
[----:B----4-:R-:W-:-:S06]  /*3a30*/  FADD R87, R87, 1 ;  /* 0x3f80000057577421 */ /* 0x010fcc0000000000 */
[----:B------:R2:W-:Y:S01]  /*3a40*/  MUFU.RCP R62, R70 ;  /* 0x00000046003e7308 */ /* 0x0005e20000001000 */
[----:B---3--:R-:W-:-:S07]  /*3a50*/  FADD R72, R93, 1 ;  /* 0x3f8000005d487421 */ /* 0x008fce0000000000 */
[----:B------:R-:W-:Y:S01]  /*3a60*/  MUFU.RCP R24, R91 ;  /* 0x0000005b00187308 */ /* 0x000fe20000001000 */
[----:B-1----:R-:W-:-:S07]  /*3a70*/  FADD R73, R95, 1 ;  /* 0x3f8000005f497421 */ /* 0x002fce0000000000 */
[----:B------:R-:W1:Y:S01]  /*3a80*/  MUFU.RCP R63, R97 ;  /* 0x00000061003f7308 */ /* 0x000e620000001000 */
[----:B--2---:R-:W-:-:S07]  /*3a90*/  FADD R70, R96, 1 ;  /* 0x3f80000060467421 */ /* 0x004fce0000000000 */
[----:B------:R-:W2:Y:S08]  /*3aa0*/  MUFU.RCP R25, R70 ;  /* 0x0000004600197308 */ /* 0x000eb00000001000 */
[----:B------:R-:W-:Y:S01]  /*3ab0*/  MUFU.EX2 R90, R88 ;  /* 0x00000058005a7308 */ /* 0x000fe20000000800 */
[----:B-1----:R-:W-:-:S04]  /*3ac0*/  FMUL2 R62, R62.F32x2.HI_LO, R4.F32x2.HI_LO ;  /* 0x000000043e3e724a */ /* 0x002fc80000000000 */
[----:B------:R-:W-:Y:S02]  /*3ad0*/  FMUL2 R46, R62.F32x2.HI_LO, R46.F32x2.HI_LO ;  /* 0x0000002e3e2e724a */ /* 0x000fe40000000000 */
[----:B------:R-:W-:Y:S01]  /*3ae0*/  FMUL R63, R27, UR7 ;  /* 0x000000071b3f7c20 */ /* 0x000fe20008400000 */
[----:B------:R1:W3:Y:S01]  /*3af0*/  MUFU.EX2 R88, R71 ;  /* 0x0000004700587308 */ /* 0x0002e20000000800 */
[----:B--2---:R-:W-:Y:S02]  /*3b00*/  FMUL2 R24, R24.F32x2.HI_LO, R18.F32x2.HI_LO ;  /* 0x000000121818724a */ /* 0x004fe40000000000 */
[----:B------:R-:W-:Y:S02]  /*3b10*/  FMUL R62, R26, UR7 ;  /* 0x000000071a3e7c20 */ /* 0x000fe40008400000 */
[----:B------:R-:W-:Y:S02]  /*3b20*/  FMUL2 R50, R24.F32x2.HI_LO, R50.F32x2.HI_LO ;  /* 0x000000321832724a */ /* 0x000fe40000000000 */
[----:B------:R-:W-:Y:S01]  /*3b30*/  FMUL2 R24, R32.F32x2.HI_LO, -1.4426950216293334961 ;  /* 0xbfb8aa3b2018784a */ /* 0x000fe20001000000 */
[----:B------:R2:W4:Y:S01]  /*3b40*/  MUFU.EX2 R89, R64 ;  /* 0x0000004000597308 */ /* 0x0005220000000800 */
[----:B------:R-:W-:-:S07]  /*3b50*/  FMUL2 R26, R62.F32x2.HI_LO, -1.4426950216293334961 ;  /* 0xbfb8aa3b3e1a784a */ /* 0x000fce0001000000 */
[----:B------:R-:W5:Y:S01]  /*3b60*/  MUFU.EX2 R92, R65 ;  /* 0x00000041005c7308 */ /* 0x000f620000000800 */
[----:B-1----:R-:W-:Y:S01]  /*3b70*/  FADD R71, R94, 1 ;  /* 0x3f8000005e477421 */ /* 0x002fe20000000000 */
[----:B---3--:R-:W-:-:S06]  /*3b80*/  FADD R91, R88, 1 ;  /* 0x3f800000585b7421 */ /* 0x008fcc0000000000 */
[----:B------:R-:W-:Y:S01]  /*3b90*/  MUFU.EX2 R25, R25 ;  /* 0x0000001900197308 */ /* 0x000fe20000000800 */
[----:B--2---:R-:W-:Y:S01]  /*3ba0*/  FADD R64, R90, 1 ;  /* 0x3f8000005a407421 */ /* 0x004fe20000000000 */
[----:B----4-:R-:W-:-:S06]  /*3bb0*/  FADD R88, R89, 1 ;  /* 0x3f80000059587421 */ /* 0x010fcc0000000000 */
[----:B------:R-:W1:Y:S01]  /*3bc0*/  MUFU.EX2 R24, R24 ;  /* 0x0000001800187308 */ /* 0x000e620000000800 */
[----:B-----5:R-:W-:-:S07]  /*3bd0*/  FADD R89, R92, 1 ;  /* 0x3f8000005c597421 */ /* 0x020fce0000000000 */
[----:B------:R-:W2:Y:S08]  /*3be0*/  MUFU.EX2 R94, R26 ;  /* 0x0000001a005e7308 */ /* 0x000eb00000000800 */
[----:B------:R3:W4:Y:S01]  /*3bf0*/  MUFU.EX2 R96, R27 ;  /* 0x0000001b00607308 */ /* 0x0007220000000800 */
[----:B-1----:R-:W-:Y:S01]  /*3c00*/  FADD R68, R24, 1 ;  /* 0x3f80000018447421 */ /* 0x002fe20000000000 */
[----:B------:R-:W-:-:S06]  /*3c10*/  F2FP.BF16.F32.PACK_AB R24, R13, R12 ;  /* 0x0000000c0d18723e */ /* 0x000fcc00000010ff */
[----:B------:R-:W-:Y:S01]  /*3c20*/  MUFU.RCP R64, R64 ;  /* 0x0000004000407308 */ /* 0x000fe20000001000 */
[----:B--2---:R-:W-:-:S07]  /*3c30*/  FADD R92, R94, 1 ;  /* 0x3f8000005e5c7421 */ /* 0x004fce0000000000 */
[----:B------:R-:W1:Y:S01]  /*3c40*/  MUFU.RCP R65, R71 ;  /* 0x0000004700417308 */ /* 0x000e620000001000 */
[----:B---3--:R-:W-:Y:S02]  /*3c50*/  FMUL2 R26, R34.F32x2.HI_LO, -1.4426950216293334961 ;  /* 0xbfb8aa3b221a784a */ /* 0x008fe40001000000 */
[----:B----4-:R-:W-:-:S05]  /*3c60*/  FADD R93, R96, 1 ;  /* 0x3f800000605d7421 */ /* 0x010fca0000000000 */
[----:B------:R2:W3:Y:S08]  /*3c70*/  MUFU.EX2 R97, R27 ;  /* 0x0000001b00617308 */ /* 0x0004f00000000800 */
[----:B------:R-:W-:Y:S01]  /*3c80*/  MUFU.RCP R72, R72 ;  /* 0x0000004800487308 */ /* 0x000fe20000001000 */
[----:B-1----:R-:W-:Y:S02]  /*3c90*/  FMUL2 R64, R64.F32x2.HI_LO, R6.F32x2.HI_LO ;  /* 0x000000064040724a */ /* 0x002fe40000000000 */
[----:B------:R-:W-:-:S02]  /*3ca0*/  FMUL2 R70, R30.F32x2.HI_LO, -1.4426950216293334961 ;  /* 0xbfb8aa3b1e46784a */ /* 0x000fc40001000000 */
[----:B------:R-:W-:Y:S02]  /*3cb0*/  FMUL2 R48, R64.F32x2.HI_LO, R48.F32x2.HI_LO ;  /* 0x000000304030724a */ /* 0x000fe40000000000 */
[----:B------:R-:W-:Y:S01]  /*3cc0*/  FMUL2 R64, R28.F32x2.HI_LO, -1.4426950216293334961 ;  /* 0xbfb8aa3b1c40784a */ /* 0x000fe20001000000 */
[----:B------:R-:W1:Y:S01]  /*3cd0*/  MUFU.RCP R73, R73 ;  /* 0x0000004900497308 */ /* 0x000e620000001000 */
[----:B--2---:R-:W-:Y:S01]  /*3ce0*/  F2FP.BF16.F32.PACK_AB R27, R19, R18 ;  /* 0x00000012131b723e */ /* 0x004fe200000010ff */
[----:B------:R-:W-:Y:S01]  /*3cf0*/  FADD R19, R25, 1 ;  /* 0x3f80000019137421 */ /* 0x000fe20000000000 */
[----:B------:R-:W-:Y:S01]  /*3d00*/  F2FP.BF16.F32.PACK_AB R25, R5, R4 ;  /* 0x000000040519723e */ /* 0x000fe200000010ff */
[----:B---3--:R-:W-:Y:S01]  /*3d10*/  FADD R13, R97, 1 ;  /* 0x3f800000610d7421 */ /* 0x008fe20000000000 */
[----:B------:R-:W-:-:S03]  /*3d20*/  IADD3 R4, PT, PT, R86, 0x40, RZ ;  /* 0x0000004056047810 */ /* 0x000fc60007ffe0ff */
[----:B------:R-:W-:Y:S01]  /*3d30*/  MUFU.RCP R88, R88 ;  /* 0x0000005800587308 */ /* 0x000fe20000001000 */
[----:B------:R-:W-:-:S07]  /*3d40*/  SHF.R.U32.HI R5, RZ, 0x3, R4 ;  /* 0x00000003ff057819 */ /* 0x000fce0000011604 */
[----:B------:R-:W2:Y:S01]  /*3d50*/  MUFU.RCP R89, R89 ;  /* 0x0000005900597308 */ /* 0x000ea20000001000 */
[----:B-1----:R-:W-:-:S04]  /*3d60*/  FMUL2 R72, R72.F32x2.HI_LO, R44.F32x2.HI_LO ;  /* 0x0000002c4848724a */ /* 0x002fc80000000000 */
[----:B------:R-:W-:-:S03]  /*3d70*/  FMUL2 R56, R72.F32x2.HI_LO, R56.F32x2.HI_LO ;  /* 0x000000384838724a */ /* 0x000fc60000000000 */
[----:B------:R-:W-:Y:S08]  /*3d80*/  MUFU.RCP R18, R68 ;  /* 0x0000004400127308 */ /* 0x000ff00000001000 */
[----:B------:R-:W1:Y:S01]  /*3d90*/  MUFU.RCP R19, R19 ;  /* 0x0000001300137308 */ /* 0x000e620000001000 */
[----:B--2---:R-:W-:-:S04]  /*3da0*/  FMUL2 R88, R88.F32x2.HI_LO, R22.F32x2.HI_LO ;  /* 0x000000165858724a */ /* 0x004fc80000000000 */
[----:B------:R-:W-:-:S03]  /*3db0*/  FMUL2 R54, R88.F32x2.HI_LO, R54.F32x2.HI_LO ;  /* 0x000000365836724a */ /* 0x000fc60000000000 */
[----:B------:R-:W-:Y:S08]  /*3dc0*/  MUFU.RCP R90, R87 ;  /* 0x00000057005a7308 */ /* 0x000ff00000001000 */
[----:B------:R-:W2:Y:S01]  /*3dd0*/  MUFU.RCP R91, R91 ;  /* 0x0000005b005b7308 */ /* 0x000ea20000001000 */
[----:B-1----:R-:W-:-:S04]  /*3de0*/  FMUL2 R18, R18.F32x2.HI_LO, R32.F32x2.HI_LO ;  /* 0x000000201212724a */ /* 0x002fc80000000000 */
[----:B------:R-:W-:-:S03]  /*3df0*/  FMUL2 R18, R18.F32x2.HI_LO, R36.F32x2.HI_LO ;  /* 0x000000241212724a */ /* 0x000fc60000000000 */
[----:B------:R1:W3:Y:S08]  /*3e00*/  MUFU.EX2 R100, R26 ;  /* 0x0000001a00647308 */ /* 0x0002f00000000800 */
[----:B------:R-:W4:Y:S01]  /*3e10*/  MUFU.EX2 R64, R64 ;  /* 0x0000004000407308 */ /* 0x000f220000000800 */
[----:B--2---:R-:W-:-:S04]  /*3e20*/  FMUL2 R90, R90.F32x2.HI_LO, R20.F32x2.HI_LO ;  /* 0x000000145a5a724a */ /* 0x004fc80000000000 */
[----:B------:R-:W-:-:S03]  /*3e30*/  FMUL2 R52, R90.F32x2.HI_LO, R52.F32x2.HI_LO ;  /* 0x000000345a34724a */ /* 0x000fc60000000000 */
[----:B------:R-:W-:Y:S01]  /*3e40*/  MUFU.EX2 R65, R65 ;  /* 0x0000004100417308 */ /* 0x000fe20000000800 */
[----:B-1----:R-:W-:Y:S01]  /*3e50*/  F2FP.BF16.F32.PACK_AB R26, R7, R6 ;  /* 0x00000006071a723e */ /* 0x002fe200000010ff */
[----:B---3--:R-:W-:Y:S01]  /*3e60*/  FADD R12, R100, 1 ;  /* 0x3f800000640c7421 */ /* 0x008fe20000000000 */
[----:B------:R-:W-:Y:S02]  /*3e70*/  F2FP.BF16.F32.PACK_AB R6, R45, R44 ;  /* 0x0000002c2d06723e */ /* 0x000fe400000010ff */
[----:B------:R-:W-:Y:S02]  /*3e80*/  LOP3.LUT R45, R4, 0x70, R5, 0x78, !PT ;  /* 0x00000070042d7812 */ /* 0x000fe400078e7805 */
[----:B------:R-:W-:Y:S01]  /*3e90*/  F2FP.BF16.F32.PACK_AB R5, R23, R22 ;  /* 0x000000161705723e */ /* 0x000fe200000010ff */
[----:B------:R4:W1:Y:S01]  /*3ea0*/  MUFU.EX2 R99, R70 ;  /* 0x0000004600637308 */ /* 0x0008620000000800 */
[----:B------:R-:W-:Y:S01]  /*3eb0*/  IADD3 R44, PT, PT, R86, 0x50, RZ ;  /* 0x00000050562c7810 */ /* 0x000fe20007ffe0ff */
[----:B------:R2:W-:Y:S01]  /*3ec0*/  STS.128 [R45], R8 ;  /* 0x000000082d007388 */ /* 0x0005e20000000c00 */
[----:B------:R-:W-:-:S02]  /*3ed0*/  F2FP.BF16.F32.PACK_AB R22, R33, R32 ;  /* 0x000000202116723e */ /* 0x000fc400000010ff */
[C---:B------:R-:W-:Y:S02]  /*3ee0*/  IADD3 R33, PT, PT, R86.reuse, 0x60, RZ ;  /* 0x0000006056217810 */ /* 0x040fe40007ffe0ff */
[----:B------:R-:W-:Y:S01]  /*3ef0*/  IADD3 R32, PT, PT, R86, 0x70, RZ ;  /* 0x0000007056207810 */ /* 0x000fe20007ffe0ff */
[----:B------:R3:W5:Y:S01]  /*3f00*/  MUFU.EX2 R98, R71 ;  /* 0x0000004700627308 */ /* 0x0007620000000800 */
[----:B------:R-:W-:Y:S02]  /*3f10*/  SHF.R.U32.HI R23, RZ, 0x3, R44 ;  /* 0x00000003ff177819 */ /* 0x000fe4000001162c */
[----:B------:R-:W-:Y:S02]  /*3f20*/  F2FP.BF16.F32.PACK_AB R7, R63, R62 ;  /* 0x0000003e3f07723e */ /* 0x000fe400000010ff */
[----:B------:R-:W-:Y:S02]  /*3f30*/  LOP3.LUT R44, R44, 0x70, R23, 0x78, !PT ;  /* 0x000000702c2c7812 */ /* 0x000fe400078e7817 */
[----:B------:R-:W-:Y:S01]  /*3f40*/  F2FP.BF16.F32.PACK_AB R4, R21, R20 ;  /* 0x000000141504723e */ /* 0x000fe200000010ff */
[----:B------:R-:W-:Y:S01]  /*3f50*/  MUFU.RCP R12, R12 ;  /* 0x0000000c000c7308 */ /* 0x000fe20000001000 */
[----:B------:R-:W-:Y:S01]  /*3f60*/  F2FP.BF16.F32.PACK_AB R23, R35, R34 ;  /* 0x000000222317723e */ /* 0x000fe200000010ff */
[----:B------:R2:W-:Y:S01]  /*3f70*/  STS.128 [R44], R24 ;  /* 0x000000182c007388 */ /* 0x0005e20000000c00 */
[----:B------:R-:W-:Y:S01]  /*3f80*/  F2FP.BF16.F32.PACK_AB R21, R31, R30 ;  /* 0x0000001e1f15723e */ /* 0x000fe200000010ff */
[----:B----4-:R-:W-:Y:S01]  /*3f90*/  FADD R70, R64, 1 ;  /* 0x3f80000040467421 */ /* 0x010fe20000000000 */
[----:B------:R-:W-:Y:S01]  /*3fa0*/  F2FP.BF16.F32.PACK_AB R20, R29, R28 ;  /* 0x0000001c1d14723e */ /* 0x000fe200000010ff */
[----:B-1----:R-:W-:-:S02]  /*3fb0*/  FADD R64, R99, 1 ;  /* 0x3f80000063407421 */ /* 0x002fc40000000000 */
[----:B------:R-:W1:Y:S01]  /*3fc0*/  MUFU.RCP R13, R13 ;  /* 0x0000000d000d7308 */ /* 0x000e620000001000 */
[----:B---3--:R-:W-:Y:S01]  /*3fd0*/  FADD R71, R65, 1 ;  /* 0x3f80000041477421 */ /* 0x008fe20000000000 */
[----:B-----5:R-:W-:-:S06]  /*3fe0*/  FADD R65, R98, 1 ;  /* 0x3f80000062417421 */ /* 0x020fcc0000000000 */
[----:B------:R-:W-:Y:S01]  /*3ff0*/  MUFU.RCP R92, R92 ;  /* 0x0000005c005c7308 */ /* 0x000fe20000001000 */
[----:B--2---:R-:W-:Y:S02]  /*4000*/  SHF.R.U32.HI R8, RZ, 0x3, R33 ;  /* 0x00000003ff087819 */ /* 0x004fe40000011621 */
[----:B------:R-:W-:Y:S02]  /*4010*/  SHF.R.U32.HI R9, RZ, 0x3, R32 ;  /* 0x00000003ff097819 */ /* 0x000fe40000011620 */
[----:B------:R-:W-:Y:S02]  /*4020*/  LOP3.LUT R33, R33, 0x70, R8, 0x78, !PT ;  /* 0x0000007021217812 */ /* 0x000fe400078e7808 */
[----:B------:R-:W-:Y:S01]  /*4030*/  LOP3.LUT R32, R32, 0x70, R9, 0x78, !PT ;  /* 0x0000007020207812 */ /* 0x000fe200078e7809 */
[----:B------:R-:W2:Y:S01]  /*4040*/  MUFU.RCP R93, R93 ;  /* 0x0000005d005d7308 */ /* 0x000ea20000001000 */
[----:B-1----:R-:W-:Y:S01]  /*4050*/  FMUL2 R12, R12.F32x2.HI_LO, R34.F32x2.HI_LO ;  /* 0x000000220c0c724a */ /* 0x002fe20000000000 */
[----:B------:R1:W-:Y:S01]  /*4060*/  STS.128 [R33], R4 ;  /* 0x0000000421007388 */ /* 0x0003e20000000c00 */
[----:B------:R-:W-:-:S02]  /*4070*/  F2FP.BF16.F32.PACK_AB R8, R53, R52 ;  /* 0x000000343508723e */ /* 0x000fc400000010ff */
[----:B------:R-:W-:Y:S01]  /*4080*/  FMUL2 R12, R12.F32x2.HI_LO, R66.F32x2.HI_LO ;  /* 0x000000420c0c724a */ /* 0x000fe20000000000 */
[----:B------:R1:W-:Y:S01]  /*4090*/  STS.128 [R32], R20 ;  /* 0x0000001420007388 */ /* 0x0003e20000000c00 */
[----:B------:R-:W-:Y:S01]  /*40a0*/  F2FP.BF16.F32.PACK_AB R9, R55, R54 ;  /* 0x000000363709723e */ /* 0x000fe200000010ff */
[----:B------:R-:W-:Y:S01]  /*40b0*/  MUFU.RCP R70, R70 ;  /* 0x0000004600467308 */ /* 0x000fe20000001000 */
[----:B------:R-:W-:Y:S01]  /*40c0*/  F2FP.BF16.F32.PACK_AB R26, R19, R18 ;  /* 0x00000012131a723e */ /* 0x000fe200000010ff */
[----:B------:R3:W-:Y:S06]  /*40d0*/  MEMBAR.ALL.CTA ;  /* 0x0000000000007992 */ /* 0x0007ec0000008000 */
[----:B---3--:R-:W3:Y:S01]  /*40e0*/  FENCE.VIEW.ASYNC.S ;  /* 0x00000000000073c6 */ /* 0x008ee20000000000 */
[----:B------:R-:W-:-:S02]  /*40f0*/  F2FP.BF16.F32.PACK_AB R27, R13, R12 ;  /* 0x0000000c0d1b723e */ /* 0x000fc400000010ff */
[----:B------:R-:W-:Y:S02]  /*4100*/  F2FP.BF16.F32.PACK_AB R12, R3, R2 ;  /* 0x00000002030c723e */ /* 0x000fe400000010ff */
[----:B------:R-:W-:Y:S01]  /*4110*/  MOV R2, UR5 ;  /* 0x0000000500027c02 */ /* 0x000fe20008000f00 */
[----:B------:R-:W4:Y:S01]  /*4120*/  MUFU.RCP R71, R71 ;  /* 0x0000004700477308 */ /* 0x000f220000001000 */
[----:B--2---:R-:W-:Y:S01]  /*4130*/  FMUL2 R92, R92.F32x2.HI_LO, R62.F32x2.HI_LO ;  /* 0x0000003e5c5c724a */ /* 0x004fe20000000000 */
[----:B------:R-:W-:Y:S02]  /*4140*/  F2FP.BF16.F32.PACK_AB R13, R15, R14 ;  /* 0x0000000e0f0d723e */ /* 0x000fe400000010ff */
[----:B------:R-:W-:Y:S01]  /*4150*/  F2FP.BF16.F32.PACK_AB R14, R17, R16 ;  /* 0x00000010110e723e */ /* 0x000fe200000010ff */
[----:B------:R-:W-:Y:S01]  /*4160*/  FMUL2 R92, R92.F32x2.HI_LO, R58.F32x2.HI_LO ;  /* 0x0000003a5c5c724a */ /* 0x000fe20000000000 */
[C---:B------:R-:W-:Y:S02]  /*4170*/  LEA R17, R2.reuse, R79, 0xd ;  /* 0x0000004f02117211 */ /* 0x040fe400078e68ff */
[----:B------:R-:W-:Y:S01]  /*4180*/  MUFU.RCP R64, R64 ;  /* 0x0000004000407308 */ /* 0x000fe20000001000 */
[----:B------:R-:W-:-:S02]  /*4190*/  LEA R16, R2, R80, 0xd ;  /* 0x0000005002107211 */ /* 0x000fc400078e68ff */
[----:B------:R-:W-:Y:S02]  /*41a0*/  LEA R3, R2, R81, 0xd ;  /* 0x0000005102037211 */ /* 0x000fe400078e68ff */
[----:B------:R-:W-:Y:S02]  /*41b0*/  F2FP.BF16.F32.PACK_AB R10, R57, R56 ;  /* 0x00000038390a723e */ /* 0x000fe400000010ff */
[----:B------:R-:W-:Y:S01]  /*41c0*/  F2FP.BF16.F32.PACK_AB R11, R93, R92 ;  /* 0x0000005c5d0b723e */ /* 0x000fe200000010ff */
[----:B------:R-:W2:Y:S01]  /*41d0*/  MUFU.RCP R65, R65 ;  /* 0x0000004100417308 */ /* 0x000ea20000001000 */
[----:B----4-:R-:W-:Y:S01]  /*41e0*/  FMUL2 R70, R70.F32x2.HI_LO, R28.F32x2.HI_LO ;  /* 0x0000001c4646724a */ /* 0x010fe20000000000 */
[----:B------:R-:W-:Y:S02]  /*41f0*/  F2FP.BF16.F32.PACK_AB R28, R41, R40 ;  /* 0x00000028291c723e */ /* 0x000fe400000010ff */
[----:B------:R-:W-:Y:S01]  /*4200*/  F2FP.BF16.F32.PACK_AB R29, R47, R46 ;  /* 0x0000002e2f1d723e */ /* 0x000fe200000010ff */
[----:B------:R-:W-:Y:S01]  /*4210*/  FMUL2 R70, R70.F32x2.HI_LO, R60.F32x2.HI_LO ;  /* 0x0000003c4646724a */ /* 0x000fe20000000000 */
[----:B------:R-:W-:-:S02]  /*4220*/  F2FP.BF16.F32.PACK_AB R15, R43, R42 ;  /* 0x0000002a2b0f723e */ /* 0x000fc400000010ff */
[----:B------:R-:W-:Y:S02]  /*4230*/  LEA R2, R2, R82, 0xd ;  /* 0x0000005202027211 */ /* 0x000fe400078e68ff */
[----:B------:R-:W-:Y:S01]  /*4240*/  F2FP.BF16.F32.PACK_AB R24, R71, R70 ;  /* 0x000000464718723e */ /* 0x000fe200000010ff */
[----:B--2---:R-:W-:Y:S01]  /*4250*/  FMUL2 R64, R64.F32x2.HI_LO, R30.F32x2.HI_LO ;  /* 0x0000001e4040724a */ /* 0x004fe20000000000 */
[----:B------:R-:W-:Y:S02]  /*4260*/  F2FP.BF16.F32.PACK_AB R30, R49, R48 ;  /* 0x00000030311e723e */ /* 0x000fe400000010ff */
[----:B------:R-:W-:Y:S01]  /*4270*/  F2FP.BF16.F32.PACK_AB R31, R51, R50 ;  /* 0x00000032331f723e */ /* 0x000fe200000010ff */
[----:B------:R-:W-:-:S05]  /*4280*/  FMUL2 R64, R64.F32x2.HI_LO, R38.F32x2.HI_LO ;  /* 0x000000264040724a */ /* 0x000fca0000000000 */
[----:B------:R-:W-:Y:S01]  /*4290*/  F2FP.BF16.F32.PACK_AB R25, R65, R64 ;  /* 0x000000404119723e */ /* 0x000fe200000010ff */
[----:B---3--:R-:W-:Y:S06]  /*42a0*/  BAR.SYNC.DEFER_BLOCKING 0x1, 0x80 ;  /* 0x0042000000007b1d */ /* 0x008fec0000010000 */
[----:B-1----:R-:W-:Y:S05]  /*42b0*/  BRA.U UP0, `(.L_x_44) ;  /* 0x0000000100247547 */ /* 0x002fea000b800000 */
[----:B------:R-:W-:Y:S01]  /*42c0*/  MOV R0, UR22 ;  /* 0x0000001600007c02 */ /* 0x000fe20008000f00 */
[----:B------:R-:W-:-:S03]  /*42d0*/  ULEA UR9, UR11, UR8, 0x7 ;  /* 0x000000080b097291 */ /* 0x000fc6000f8e38ff */
[----:B------:R-:W-:-:S13]  /*42e0*/  R2UR UR4, R0 ;  /* 0x00000000000472ca */ /* 0x000fda00000e0000 */
[----:B------:R-:W-:-:S04]  /*42f0*/  ULEA UR4, UR4, UR19, 0x18 ;  /* 0x0000001304047291 */ /* 0x000fc8000f8ec0ff */
[----:B------:R-:W-:-:S04]  /*4300*/  ULEA UR4, UR6, UR4, 0xd ;  /* 0x0000000406047291 */ /* 0x000fc8000f8e68ff */
[----:B------:R-:W-:-:S09]  /*4310*/  UIADD3 UR8, UPT, UPT, UR4, 0x4400, URZ ;  /* 0x0000440004087890 */ /* 0x000fd2000fffe0ff */
[----:B------:R1:W-:Y:S01]  /*4320*/  UTMASTG.2D [UR8], [UR14], desc[URZ] ;  /* 0x0000ff080e0073b5 */ /* 0x0003e20008009000 */
[----:B------:R0:W-:Y:S01]  /*4330*/  UTMACMDFLUSH ;  /* 0x00000000000079b7 */ /* 0x0001e20000000000 */
[----:B-1----:R-:W-:-:S04]  /*4340*/  DEPBAR.LE SB0, 0x3 ;  /* 0x000080c00000791a */ /* 0x002fc80000000000 */
.L_x_44:
[----:B------:R-:W-:Y:S01]  /*4350*/  BAR.SYNC.DEFER_BLOCKING 0x1, 0x80 ;  /* 0x0042000000007b1d */ /* 0x000fe20000010000 */
[----:B------:R-:W-:-:S05]  /*4360*/  UPLOP3.LUT UP1, UPT, UPT, UPT, UP2, 0x80, 0x8 ;  /* 0x000000000008789c */ /* 0x000fca0003f2f020 */
[----:B------:R1:W-:Y:S04]  /*4370*/  STS.128 [R17], R12 ;  /* 0x0000000c11007388 */ /* 0x0003e80000000c00 */
[----:B------:R1:W-:Y:S04]  /*4380*/  STS.128 [R16], R28 ;  /* 0x0000001c10007388 */ /* 0x0003e80000000c00 */
[----:B------:R1:W-:Y:S04]  /*4390*/  STS.128 [R3], R8 ;  /* 0x0000000803007388 */ /* 0x0003e80000000c00 */
[----:B------:R1:W-:Y:S01]  /*43a0*/  STS.128 [R2], R24 ;  /* 0x0000001802007388 */ /* 0x0003e20000000c00 */
[----:B------:R2:W-:Y:S06]  /*43b0*/  MEMBAR.ALL.CTA ;  /* 0x0000000000007992 */ /* 0x0005ec0000008000 */
[----:B--2---:R-:W2:Y:S02]  /*43c0*/  FENCE.VIEW.ASYNC.S ;  /* 0x00000000000073c6 */ /* 0x004ea40000000000 */
[----:B--2---:R-:W-:Y:S06]  /*43d0*/  BAR.SYNC.DEFER_BLOCKING 0x1, 0x80 ;  /* 0x0042000000007b1d */ /* 0x004fec0000010000 */
[----:B------:R-:W-:Y:S05]  /*43e0*/  BRA.U UP0, `(.L_x_45) ;  /* 0x0000000100307547 */ /* 0x000fea000b800000 */
[----:B------:R-:W-:Y:S01]  /*43f0*/  MOV R0, UR21 ;  /* 0x0000001500007c02 */ /* 0x000fe20008000f00 */
[----:B------:R-:W-:Y:S02]  /*4400*/  USHF.L.U32 UR5, UR5, 0xc, URZ ;  /* 0x0000000c05057899 */ /* 0x000fe400080006ff */
[----:B------:R-:W-:Y:S01]  /*4410*/  ULEA UR6, UR11, UR6, 0x2 ;  /* 0x000000060b067291 */ /* 0x000fe2000f8e10ff */
[----:B------:R-:W-:-:S13]  /*4420*/  R2UR UR4, R0 ;  /* 0x00000000000472ca */ /* 0x000fda00000e0000 */
[----:B------:R-:W-:-:S04]  /*4430*/  ULEA UR4, UR4, UR18, 0x18 ;  /* 0x0000001204047291 */ /* 0x000fc8000f8ec0ff */
[----:B------:R-:W-:Y:S02]  /*4440*/  UIADD3 UR4, UPT, UPT, UR4, UR5, UR5 ;  /* 0x0000000504047290 */ /* 0x000fe4000fffe005 */
[----:B------:R-:W-:Y:S02]  /*4450*/  USHF.L.U32 UR5, UR6, 0x4, URZ ;  /* 0x0000000406057899 */ /* 0x000fe400080006ff */
[----:B------:R-:W-:Y:S01]  /*4460*/  UIADD3 UR4, UPT, UPT, UR4, 0x400, URZ ;  /* 0x0000040004047890 */ /* 0x000fe2000fffe0ff */
[----:B------:R-:W-:-:S08]  /*4470*/  UMOV UR6, UR10 ;  /* 0x0000000a00067c82 */ /* 0x000fd00008000000 */
[----:B------:R2:W-:Y:S01]  /*4480*/  UTMASTG.2D [UR4], [UR12], desc[URZ] ;  /* 0x0000ff040c0073b5 */ /* 0x0005e20008009000 */
[----:B------:R0:W-:Y:S01]  /*4490*/  UTMACMDFLUSH ;  /* 0x00000000000079b7 */ /* 0x0001e20000000000 */
[----:B--2---:R-:W-:-:S04]  /*44a0*/  DEPBAR.LE SB0, 0x1 ;  /* 0x000080400000791a */ /* 0x004fc80000000000 */
.L_x_45:
[----:B------:R-:W-:Y:S01]  /*44b0*/  BAR.SYNC.DEFER_BLOCKING 0x1, 0x80 ;  /* 0x0042000000007b1d */ /* 0x000fe20000010000 */
[----:B------:R-:W-:-:S05]  /*44c0*/  UPLOP3.LUT UP2, UPT, UPT, UPT, UPT, 0x40, 0x4 ;  /* 0x000000000004789c */ /* 0x000fca0003f4e870 */
[----:B------:R-:W-:Y:S01]  /*44d0*/  UMOV UR6, 0x2 ;  /* 0x0000000200067882 */ /* 0x000fe20000000000 */
[----:B------:R-:W-:Y:S05]  /*44e0*/  BRA.U UP1, `(.L_x_46) ;  /* 0xffffffe901b47547 */ /* 0x000fea000b83ffff */
[----:B------:R-:W2:Y:S01]  /*44f0*/  LDCU.64 UR6, c[0x0][0x6c0] ;  /* 0x0000d800ff0677ac */ /* 0x000ea20008000a00 */
[----:B------:R-:W3:Y:S01]  /*4500*/  LDCU.U8 UR8, c[0x0][0x6c8] ;  /* 0x0000d900ff0877ac */ /* 0x000ee20008000000 */
[----:B------:R-:W-:Y:S01]  /*4510*/  UIADD3 UR20, UPT, UPT, UR25, UR20, URZ ;  /* 0x0000001419147290 */ /* 0x000fe2000fffe0ff */
[----:B------:R-:W4:Y:S01]  /*4520*/  LDCU.64 UR10, c[0x0][0x6d8] ;  /* 0x0000db00ff0a77ac */ /* 0x000f220008000a00 */
[----:B------:R-:W-:Y:S01]  /*4530*/  ELECT P0, URZ, PT ;  /* 0x0000000000ff782f */ /* 0x000fe20003800000 */
[----:B------:R-:W5:Y:S01]  /*4540*/  LDCU UR9, c[0x0][0x6cc] ;  /* 0x0000d980ff0977ac */ /* 0x000f620008000800 */
[----:B--2---:R-:W-:Y:S01]  /*4550*/  UIMAD.WIDE.U32 UR4, UR20, UR7, URZ ;  /* 0x00000007140472a5 */ /* 0x004fe2000f8e00ff */
[----:B------:R-:W2:Y:S03]  /*4560*/  LDCU UR7, c[0x0][0x6d0] ;  /* 0x0000da00ff0777ac */ /* 0x000ea60008000800 */
[----:B------:R-:W-:-:S07]  /*4570*/  UIADD3 UR4, UPT, UPT, UR20, -UR5, URZ ;  /* 0x8000000514047290 */ /* 0x000fce000fffe0ff */
[----:B-1----:R-:W-:Y:S01]  /*4580*/  @P0 IMAD.MOV.U32 R2, RZ, RZ, 0x1 ;  /* 0x00000001ff020424 */ /* 0x002fe200078e00ff */
[----:B------:R-:W-:Y:S02]  /*4590*/  UIADD3 UR17, UPT, UPT, UR17, 0x1, URZ ;  /* 0x0000000111117890 */ /* 0x000fe4000fffe0ff */
[----:B---3--:R-:W-:-:S04]  /*45a0*/  USHF.R.U32.HI UR4, URZ, UR8, UR4 ;  /* 0x00000008ff047299 */ /* 0x008fc80008011604 */
[----:B------:R-:W-:-:S04]  /*45b0*/  UIADD3 UR4, UPT, UPT, UR5, UR4, URZ ;  /* 0x0000000405047290 */ /* 0x000fc8000fffe0ff */
[----:B------:R-:W-:-:S04]  /*45c0*/  USHF.R.U32.HI UR4, URZ, UR77, UR4 ;  /* 0x0000004dff047299 */ /* 0x000fc80008011604 */
[----:B------:R-:W-:-:S04]  /*45d0*/  UIADD3 UR4, UPT, UPT, -UR4, URZ, URZ ;  /* 0x000000ff04047290 */ /* 0x000fc8000fffe1ff */
[----:B------:R-:W-:Y:S02]  /*45e0*/  UIMAD UR8, UR6, UR4, UR20 ;  /* 0x00000004060872a4 */ /* 0x000fe4000f8e0214 */
[----:B------:R-:W-:Y:S02]  /*45f0*/  UIADD3 UR6, UPT, UPT, UR23, 0x60, URZ ;  /* 0x0000006017067890 */ /* 0x000fe4000fffe0ff */
[----:B--2---:R-:W-:Y:S02]  /*4600*/  UIMAD.WIDE.U32 UR4, UR8, UR7, URZ ;  /* 0x00000007080472a5 */ /* 0x004fe4000f8e00ff */
[----:B------:R-:W-:Y:S02]  /*4610*/  UPRMT UR6, UR26, 0x654, UR6 ;  /* 0x000006541a067896 */ /* 0x000fe40008000006 */
[----:B------:R-:W-:-:S04]  /*4620*/  UIADD3 UR4, UPT, UPT, UR8, -UR5, URZ ;  /* 0x8000000508047290 */ /* 0x000fc8000fffe0ff */
[----:B------:R-:W-:-:S03]  /*4630*/  USHF.R.U32.HI UR4, URZ, UR76, UR4 ;  /* 0x0000004cff047299 */ /* 0x000fc60008011604 */
[----:B------:R1:W-:Y:S01]  /*4640*/  @P0 SYNCS.ARRIVE.TRANS64.RED.ART0 RZ, [UR6], R2 ;  /* 0x00000002ffff09a7 */ /* 0x0003e20008500406 */
[----:B------:R-:W-:-:S04]  /*4650*/  UIADD3 UR4, UPT, UPT, UR5, UR4, URZ ;  /* 0x0000000405047290 */ /* 0x000fc8000fffe0ff */
[----:B------:R-:W-:-:S04]  /*4660*/  USHF.R.U32.HI UR7, URZ, UR75, UR4 ;  /* 0x0000004bff077299 */ /* 0x000fc80008011604 */
[----:B----4-:R-:W-:-:S04]  /*4670*/  UIMAD.WIDE.U32 UR4, UR7, UR11, URZ ;  /* 0x0000000b070472a5 */ /* 0x010fc8000f8e00ff */
[----:B------:R-:W-:-:S04]  /*4680*/  UIADD3 UR4, UPT, UPT, UR7, -UR5, URZ ;  /* 0x8000000507047290 */ /* 0x000fc8000fffe0ff */
[----:B------:R-:W-:-:S04]  /*4690*/  USHF.R.U32.HI UR4, URZ, UR74, UR4 ;  /* 0x0000004aff047299 */ /* 0x000fc80008011604 */
[----:B------:R-:W-:-:S04]  /*46a0*/  UIADD3 UR4, UPT, UPT, UR5, UR4, URZ ;  /* 0x0000000405047290 */ /* 0x000fc8000fffe0ff */
[----:B------:R-:W-:-:S04]  /*46b0*/  USHF.R.U32.HI UR4, URZ, UR73, UR4 ;  /* 0x00000049ff047299 */ /* 0x000fc80008011604 */
[----:B------:R-:W-:Y:S02]  /*46c0*/  UIADD3 UR5, UPT, UPT, -UR4, URZ, URZ ;  /* 0x000000ff04057290 */ /* 0x000fe4000fffe1ff */
[----:B------:R-:W-:Y:S02]  /*46d0*/  UIADD3 UR4, UPT, UPT, UR24, 0x1, URZ ;  /* 0x0000000118047890 */ /* 0x000fe4000fffe0ff */
[----:B------:R-:W-:Y:S02]  /*46e0*/  UIMAD UR11, UR10, UR5, UR7 ;  /* 0x000000050a0b72a4 */ /* 0x000fe4000f8e0207 */
[----:B------:R-:W-:Y:S02]  /*46f0*/  UISETP.NE.AND UP0, UPT, UR4, 0x2, UPT ;  /* 0x000000020400788c */ /* 0x000fe4000bf05270 */
[----:B------:R-:W-:Y:S02]  /*4700*/  UIADD3 UR5, UPT, UPT, -UR7, URZ, URZ ;  /* 0x000000ff07057290 */ /* 0x000fe4000fffe1ff */
[----:B------:R-:W-:-:S02]  /*4710*/  USEL UR24, UR4, URZ, UP0 ;  /* 0x000000ff04187287 */ /* 0x000fc40008000000 */
[----:B------:R-:W-:Y:S02]  /*4720*/  USEL UR4, URZ, 0x1, UP0 ;  /* 0x00000001ff047887 */ /* 0x000fe40008000000 */
[----:B------:R-:W-:Y:S02]  /*4730*/  UISETP.GE.AND UP0, UPT, UR20, 0x200, UPT ;  /* 0x000002001400788c */ /* 0x000fe4000bf06270 */
[----:B-----5:R-:W-:Y:S02]  /*4740*/  UIMAD UR5, UR9, UR5, UR8 ;  /* 0x00000005090572a4 */ /* 0x020fe4000f8e0208 */
[----:B------:R-:W-:-:S05]  /*4750*/  LOP3.LUT R74, R74, UR4, RZ, 0x3c, !PT ;  /* 0x000000044a4a7c12 */ /* 0x000fca000f8e3cff */
[----:B-1----:R-:W-:Y:S05]  /*4760*/  BRA.U !UP0, `(.L_x_47) ;  /* 0xffffffe5089c7547 */ /* 0x002fea000b83ffff */
.L_x_42:
[----:B------:R-:W-:-:S09]  /*4770*/  UISETP.NE.AND UP0, UPT, UR72, URZ, UPT ;  /* 0x000000ff4800728c */ /* 0x000fd2000bf05270 */
[----:B------:R-:W-:Y:S05]  /*4780*/  BRA.U UP0, `(.L_x_48) ;  /* 0x0000000100207547 */ /* 0x000fea000b800000 */
[----:B------:R-:W1:Y:S01]  /*4790*/  S2UR UR4, SR_CgaCtaId ;  /* 0x00000000000479c3 */ /* 0x000e620000008800 */
[----:B------:R-:W-:Y:S01]  /*47a0*/  ELECT P0, URZ, PT ;  /* 0x0000000000ff782f */ /* 0x000fe20003800000 */
[----:B------:R-:W-:-:S06]  /*47b0*/  IMAD.MOV.U32 R2, RZ, RZ, 0x1 ;  /* 0x00000001ff027424 */ /* 0x000fcc00078e00ff */
[----:B------:R-:W-:Y:S06]  /*47c0*/  UVIRTCOUNT.DEALLOC.SMPOOL 0x80 ;  /* 0x000000800000784c */ /* 0x000fec0000000000 */
[----:B------:R-:W-:Y:S01]  /*47d0*/  @P0 MOV R3, 0x40 ;  /* 0x0000004000030802 */ /* 0x000fe20000000f00 */
[----:B-1----:R-:W-:-:S05]  /*47e0*/  @P0 IMAD.U32 R0, RZ, RZ, UR4 ;  /* 0x00000004ff000e24 */ /* 0x002fca000f8e00ff */
[----:B------:R-:W-:-:S05]  /*47f0*/  @P0 LEA R3, R0, R3, 0x18 ;  /* 0x0000000300030211 */ /* 0x000fca00078ec0ff */
[----:B------:R1:W-:Y:S02]  /*4800*/  @P0 STS.U8 [R3], R2 ;  /* 0x0000000203000388 */ /* 0x0003e40000000000 */
.L_x_48:
[----:B------:R-:W-:Y:S06]  /*4810*/  BAR.SYNC.DEFER_BLOCKING 0x1, 0x80 ;  /* 0x0042000000007b1d */ /* 0x000fec0000010000 */
[----:B------:R-:W-:Y:S05]  /*4820*/  BRA.U UP0, `(.L_x_49) ;  /* 0x0000000100c47547 */ /* 0x000fea000b800000 */
[----:B-1----:R-:W1:Y:S01]  /*4830*/  S2R R3, SR_CgaCtaId ;  /* 0x0000000000037919 */ /* 0x002e620000008800 */
[----:B------:R-:W-:Y:S02]  /*4840*/  MOV R2, 0x400 ;  /* 0x0000040000027802 */ /* 0x000fe40000000f00 */
[----:B------:R-:W-:Y:S01]  /*4850*/  LOP3.LUT R4, R0, 0x1, RZ, 0x3c, !PT ;  /* 0x0000000100047812 */ /* 0x000fe200078e3cff */
[----:B------:R-:W-:Y:S01]  /*4860*/  IMAD.MOV.U32 R0, RZ, RZ, 0x1 ;  /* 0x00000001ff007424 */ /* 0x000fe200078e00ff */
[----:B-1----:R-:W-:-:S05]  /*4870*/  LEA R2, R3, R2, 0x18 ;  /* 0x0000000203027211 */ /* 0x002fca00078ec0ff */
[----:B------:R-:W-:-:S05]  /*4880*/  VIADD R5, R2, 0x70 ;  /* 0x0000007002057836 */ /* 0x000fca0000000000 */
[----:B------:R-:W-:-:S04]  /*4890*/  PRMT R5, R4, 0x654, R5 ;  /* 0x0000065404057816 */ /* 0x000fc80000000005 */
[----:B------:R1:W-:Y:S01]  /*48a0*/  SYNCS.ARRIVE.TRANS64.RED.ART0 RZ, [R5+URZ], R0 ;  /* 0x0000000005ff79a7 */ /* 0x0003e200085004ff */
[----:B------:R-:W3:Y:S02]  /*48b0*/  SYNCS.PHASECHK.TRANS64.TRYWAIT P0, [R2+URZ+0x70], RZ ;  /* 0x000070ff020075a7 */ /* 0x000ee400080011ff */
[----:B-1-3--:R-:W-:Y:S05]  /*48c0*/  @!P0 BRA `(.L_x_50) ;  /* 0x0000000400a88947 */ /* 0x00afea0003800000 */
.L_x_63:
[----:B------:R-:W-:Y:S01]  /*48d0*/  NOP ;  /* 0x0000000000007918 */ /* 0x000fe20000000000 */
[----:B------:R-:W-:Y:S01]  /*48e0*/  MOV R0, 0x50 ;  /* 0x0000005000007802 */ /* 0x000fe20000000f00 */
[----:B------:R-:W-:Y:S01]  /*48f0*/  ULOP3.LUT UR4, UR32, 0xffff, URZ, 0xc0, !UPT ;  /* 0x0000ffff20047892 */ /* 0x000fe2000f8ec0ff */
[----:B------:R-:W-:Y:S02]  /*4900*/  UMOV UR6, 0xffff ;  /* 0x0000ffff00067882 */ /* 0x000fe40000000000 */
[----:B------:R-:W-:Y:S01]  /*4910*/  LEA R3, R3, R0, 0x18 ;  /* 0x0000000003037211 */ /* 0x000fe200078ec0ff */
[----:B------:R-:W-:Y:S01]  /*4920*/  USHF.R.U32.HI UR4, URZ, 0x5, UR4 ;  /* 0x00000005ff047899 */ /* 0x000fe20008011604 */
[----:B------:R-:W-:-:S03]  /*4930*/  UMOV UR8, 0x1 ;  /* 0x0000000100087882 */ /* 0x000fc60000000000 */
[----:B------:R-:W3:Y:S01]  /*4940*/  LDS R0, [R3] ;  /* 0x0000000003007984 */ /* 0x000ee20000000800 */
[----:B------:R-:W-:Y:S02]  /*4950*/  UIADD3 UR5, UPT, UPT, UR4, 0x10, URZ ;  /* 0x0000001004057890 */ /* 0x000fe4000fffe0ff */
[----:B------:R-:W-:Y:S02]  /*4960*/  USHF.L.U32 UR6, UR6, UR4, URZ ;  /* 0x0000000406067299 */ /* 0x000fe400080006ff */
[----:B------:R-:W-:-:S04]  /*4970*/  USHF.L.U32 UR4, UR8, UR5, URZ ;  /* 0x0000000508047299 */ /* 0x000fc800080006ff */
[----:B------:R-:W-:-:S04]  /*4980*/  ULOP3.LUT UR4, UR4, UR6, URZ, 0xfc, !UPT ;  /* 0x0000000604047292 */ /* 0x000fc8000f8efcff */
[----:B------:R-:W-:Y:S01]  /*4990*/  ULOP3.LUT UR6, UR4, 0xffff, URZ, 0xc0, !UPT ;  /* 0x0000ffff04067892 */ /* 0x000fe2000f8ec0ff */
[----:B---3--:R-:W-:-:S13]  /*49a0*/  R2UR UR7, R0 ;  /* 0x00000000000772ca */ /* 0x008fda00000e0000 */
[----:B------:R-:W-:-:S04]  /*49b0*/  ULOP3.LUT UR5, UR4, 0xffff, UR7, 0x80, !UPT ;  /* 0x0000ffff04057892 */ /* 0x000fc8000f8e8007 */
[----:B------:R-:W-:-:S09]  /*49c0*/  UISETP.NE.AND UP0, UPT, UR5, UR6, UPT ;  /* 0x000000060500728c */ /* 0x000fd2000bf05270 */
[----:B------:R-:W-:Y:S05]  /*49d0*/  BRA.U UP0, `(.L_x_51) ;  /* 0x00000001004c7547 */ /* 0x000fea000b800000 */
[----:B------:R-:W-:Y:S02]  /*49e0*/  USHF.R.U32.HI UR5, URZ, 0x10, UR4 ;  /* 0x00000010ff057899 */ /* 0x000fe40008011604 */
[----:B------:R-:W-:-:S04]  /*49f0*/  USHF.R.U32.HI UR6, URZ, 0x10, UR7 ;  /* 0x00000010ff067899 */ /* 0x000fc80008011607 */
[----:B------:R-:W-:-:S04]  /*4a00*/  ULOP3.LUT UR6, UR6, UR5, URZ, 0xc0, !UPT ;  /* 0x0000000506067292 */ /* 0x000fc8000f8ec0ff */
[----:B------:R-:W-:-:S09]  /*4a10*/  UISETP.NE.AND UP0, UPT, UR6, UR5, UPT ;  /* 0x000000050600728c */ /* 0x000fd2000bf05270 */
[----:B------:R-:W-:Y:S05]  /*4a20*/  BRA.U UP0, `(.L_x_52) ;  /* 0x00000001002c7547 */ /* 0x000fea000b800000 */
[----:B-1----:R-:W1:Y:S01]  /*4a30*/  S2R R2, SR_LANEID ;  /* 0x0000000000027919 */ /* 0x002e620000000000 */
[----:B------:R-:W-:-:S03]  /*4a40*/  ULOP3.LUT UR5, URZ, UR4, URZ, 0x33, !UPT ;  /* 0x00000004ff057292 */ /* 0x000fc6000f8e33ff */
[----:B------:R-:W-:Y:S02]  /*4a50*/  VOTEU.ANY UR4, UPT, PT ;  /* 0x0000000000047886 */ /* 0x000fe400038e0100 */
[----:B------:R-:W-:Y:S01]  /*4a60*/  UFLO.U32 UR4, UR4 ;  /* 0x00000004000472bd */ /* 0x000fe200080e0000 */
[----:B------:R-:W-:-:S04]  /*4a70*/  IMAD.U32 R0, RZ, RZ, UR5 ;  /* 0x00000005ff007e24 */ /* 0x000fc8000f8e00ff */
[----:B------:R-:W3:Y:S02]  /*4a80*/  REDUX UR6, R0 ;  /* 0x00000000000673c4 */ /* 0x000ee40000000000 */
[----:B------:R4:W-:Y:S01]  /*4a90*/  UTCATOMSWS.AND URZ, UR5 ;  /* 0x0000000500ff79e3 */ /* 0x0009e20008000000 */
[----:B-1----:R-:W-:Y:S02]  /*4aa0*/  ISETP.EQ.U32.AND P0, PT, R2, UR4, PT ;  /* 0x0000000402007c0c */ /* 0x002fe4000bf02070 */
[----:B---3--:R-:W-:-:S11]  /*4ab0*/  MOV R2, UR6 ;  /* 0x0000000600027c02 */ /* 0x008fd60008000f00 */
[----:B------:R4:W-:Y:S01]  /*4ac0*/  @P0 ATOMS.AND RZ, [R3], R2 ;  /* 0x0000000203ff038c */ /* 0x0009e20002800000 */
[----:B------:R-:W-:Y:S05]  /*4ad0*/  BRA `(.L_x_53) ;  /* 0x0000000000147947 */ /* 0x000fea0003800000 */
.L_x_52:
[----:B-1----:R-:W-:Y:S02]  /*4ae0*/  MOV R2, 0x4b00 ;  /* 0x00004b0000027802 */ /* 0x002fe40000000f00 */
[----:B--2---:R-:W-:Y:S05]  /*4af0*/  CALL.REL.NOINC `($__internal_0_$__cuda_sm10x_tcgen05_guardrail_trap_col_being_dealloced_not_returned_by_alloc) ;  /* 0x0000000400307944 */ /* 0x004fea0003c00000 */
[----:B------:R-:W-:Y:S05]  /*4b00*/  BRA `(.L_x_53) ;  /* 0x0000000000087947 */ /* 0x000fea0003800000 */
.L_x_51:
[----:B-1----:R-:W-:Y:S02]  /*4b10*/  MOV R2, 0x4b30 ;  /* 0x00004b3000027802 */ /* 0x002fe40000000f00 */
[----:B--2---:R-:W-:Y:S05]  /*4b20*/  CALL.REL.NOINC `($__internal_2_$__cuda_sm10x_tcgen05_guardrail_trap_unallocated_columns_being_dealloced) ;  /* 0x00000004003c7944 */ /* 0x004fea0003c00000 */
.L_x_53:
[----:B------:R-:W-:Y:S01]  /*4b30*/  NOP ;  /* 0x0000000000007918 */ /* 0x000fe20000000000 */
.L_x_49:
[----:B------:R-:W-:Y:S01]  /*4b40*/  UISETP.NE.AND UP0, UPT, UR72, URZ, UPT ;  /* 0x000000ff4800728c */ /* 0x000fe2000bf05270 */
[----:B------:R-:W-:-:S04]  /*4b50*/  DEPBAR.LE SB0, 0x0 ;  /* 0x000080000000791a */ /* 0x000fc80000000000 */
[----:B------:R-:W-:-:S04]  /*4b60*/  DEPBAR.LE SB0, 0x0 ;  /* 0x000080000000791a */ /* 0x000fc80000000000 */
[----:B------:R-:W-:Y:S05]  /*4b70*/  BRA.U UP0, `(.L_x_29) ;  /* 0x00000001002c7547 */ /* 0x000fea000b800000 */
[----:B------:R-:W3:Y:S01]  /*4b80*/  S2UR UR6, SR_CgaCtaId ;  /* 0x00000000000679c3 */ /* 0x000ee20000008800 */
[----:B------:R-:W-:Y:S01]  /*4b90*/  UMOV UR4, 0x400 ;  /* 0x0000040000047882 */ /* 0x000fe20000000000 */
[----:B----4-:R-:W-:Y:S01]  /*4ba0*/  UMOV UR5, 0x20 ;  /* 0x0000002000057882 */ /* 0x010fe20000000000 */
[----:B------:R-:W-:Y:S01]  /*4bb0*/  ELECT P0, URZ, PT ;  /* 0x0000000000ff782f */ /* 0x000fe20003800000 */
[----:B---3--:R-:W-:Y:S02]  /*4bc0*/  ULEA UR6, UR6, UR4, 0x18 ;  /* 0x0000000406067291 */ /* 0x008fe4000f8ec0ff */
[----:B------:R-:W-:-:S04]  /*4bd0*/  UIADD3 UR4, UPT, UPT, -UR5, 0x100000, URZ ;  /* 0x0010000005047890 */ /* 0x000fc8000fffe1ff */
[----:B------:R-:W-:Y:S02]  /*4be0*/  USHF.L.U32 UR5, UR4, 0xb, URZ ;  /* 0x0000000b04057899 */ /* 0x000fe400080006ff */
[----:B------:R-:W-:Y:S01]  /*4bf0*/  USHF.L.U32 UR4, UR4, 0x1, URZ ;  /* 0x0000000104047899 */ /* 0x000fe200080006ff */
[----:B------:R-:W3:Y:S11]  /*4c00*/  FENCE.VIEW.ASYNC.S ;  /* 0x00000000000073c6 */ /* 0x000ef60000000000 */
[----:B---3--:R3:W4:Y:S01]  /*4c10*/  SYNCS.EXCH.64 URZ, [UR6+0x70], UR4 ;  /* 0x0000700406ff75b2 */ /* 0x0087220008000100 */
[----:B------:R-:W-:Y:S01]  /*4c20*/  NOP ;  /* 0x0000000000007918 */ /* 0x000fe20000000000 */
.L_x_29:
[----:B------:R-:W-:Y:S01]  /*4c30*/  NOP ;  /* 0x0000000000007918 */ /* 0x000fe20000000000 */
[----:B-12345:R-:W-:Y:S05]  /*4c40*/  EXIT ;  /* 0x000000000000794d */ /* 0x03efea0003800000 */
.L_x_10:
[----:B------:R-:W-:Y:S02]  /*4c50*/  MOV R2, UR8 ;  /* 0x0000000800027c02 */ /* 0x000fe40008000f00 */
[----:B------:R-:W-:Y:S02]  /*4c60*/  MOV R3, UR8 ;  /* 0x0000000800037c02 */ /* 0x000fe40008000f00 */
[----:B------:R-:W-:-:S07]  /*4c70*/  MOV R0, UR4 ;  /* 0x0000000400007c02 */ /* 0x000fce0008000f00 */
.L_x_54:
[----:B-1----:R1:W2:Y:S02]  /*4c80*/  SYNCS.PHASECHK.TRANS64.TRYWAIT P0, [R0+URZ+0x28], R3 ;  /* 0x00002803000075a7 */ /* 0x0022a400080011ff */
[----:B--2---:R-:W-:Y:S05]  /*4c90*/  @!P0 NANOSLEEP.SYNCS 0x989680 ;  /* 0x009896800000895d */ /* 0x004fea0003900000 */
[----:B------:R-:W2:Y:S02]  /*4ca0*/  @!P0 SYNCS.PHASECHK.TRANS64 P0, [R0+URZ+0x28], R3 ;  /* 0x00002803000085a7 */ /* 0x000ea400080010ff */
[----:B--2---:R-:W-:Y:S05]  /*4cb0*/  @!P0 BRA `(.L_x_54) ;  /* 0xfffffffc00f08947 */ /* 0x004fea000383ffff */
[----:B------:R-:W-:Y:S05]  /*4cc0*/  BRA `(.L_x_9) ;  /* 0xffffffbc00bc7947 */ /* 0x000fea000383ffff */
.L_x_14:
[----:B------:R-:W-:Y:S02]  /*4cd0*/  MOV R2, UR5 ;  /* 0x0000000500027c02 */ /* 0x000fe40008000f00 */
[----:B------:R-:W-:Y:S02]  /*4ce0*/  MOV R3, UR5 ;  /* 0x0000000500037c02 */ /* 0x000fe40008000f00 */
[----:B------:R-:W-:-:S07]  /*4cf0*/  MOV R0, UR4 ;  /* 0x0000000400007c02 */ /* 0x000fce0008000f00 */
.L_x_55:
[----:B-----5:R5:W4:Y:S02]  /*4d00*/  SYNCS.PHASECHK.TRANS64.TRYWAIT P0, [R0+URZ+0x28], R3 ;  /* 0x00002803000075a7 */ /* 0x020b2400080011ff */
[----:B----4-:R-:W-:Y:S05]  /*4d10*/  @!P0 NANOSLEEP.SYNCS 0x989680 ;  /* 0x009896800000895d */ /* 0x010fea0003900000 */
[----:B------:R-:W4:Y:S02]  /*4d20*/  @!P0 SYNCS.PHASECHK.TRANS64 P0, [R0+URZ+0x28], R3 ;  /* 0x00002803000085a7 */ /* 0x000f2400080010ff */
[----:B----4-:R-:W-:Y:S05]  /*4d30*/  @!P0 BRA `(.L_x_55) ;  /* 0xfffffffc00f08947 */ /* 0x010fea000383ffff */
[----:B------:R-:W-:Y:S05]  /*4d40*/  BRA `(.L_x_56) ;  /* 0xffffffc400287947 */ /* 0x000fea000383ffff */
.L_x_18:
[----:B------:R-:W-:Y:S02]  /*4d50*/  MOV R0, UR67 ;  /* 0x0000004300007c02 */ /* 0x000fe40008000f00 */
[----:B------:R-:W-:-:S07]  /*4d60*/  MOV R3, R2 ;  /* 0x0000000200037202 */ /* 0x000fce0000000f00 */
.L_x_57:
[----:B-1----:R1:W3:Y:S02]  /*4d70*/  SYNCS.PHASECHK.TRANS64.TRYWAIT P0, [R0+URZ+0x60], R3 ;  /* 0x00006003000075a7 */ /* 0x0022e400080011ff */
[----:B---3--:R-:W-:Y:S05]  /*4d80*/  @!P0 NANOSLEEP.SYNCS 0x989680 ;  /* 0x009896800000895d */ /* 0x008fea0003900000 */
[----:B------:R-:W3:Y:S02]  /*4d90*/  @!P0 SYNCS.PHASECHK.TRANS64 P0, [R0+URZ+0x60], R3 ;  /* 0x00006003000085a7 */ /* 0x000ee400080010ff */
[----:B---3--:R-:W-:Y:S05]  /*4da0*/  @!P0 BRA `(.L_x_57) ;  /* 0xfffffffc00f08947 */ /* 0x008fea000383ffff */
[----:B------:R-:W-:Y:S05]  /*4db0*/  BRA `(.L_x_17) ;  /* 0xffffffc8009c7947 */ /* 0x000fea000383ffff */
.L_x_21:
[----:B------:R-:W-:Y:S02]  /*4dc0*/  MOV R2, UR31 ;  /* 0x0000001f00027c02 */ /* 0x000fe40008000f00 */
[----:B------:R-:W-:Y:S02]  /*4dd0*/  MOV R3, UR31 ;  /* 0x0000001f00037c02 */ /* 0x000fe40008000f00 */
[----:B------:R-:W-:Y:S07]  /*4de0*/  MOV R0, UR30 ;  /* 0x0000001e00007c02 */ /* 0x000fee0008000f00 */
.L_x_58:
[----:B-1----:R1:W3:Y:S02]  /*4df0*/  SYNCS.PHASECHK.TRANS64.TRYWAIT P0, [R0+URZ], R3 ;  /* 0x00000003000075a7 */ /* 0x0022e400080011ff */
[----:B---3--:R-:W-:Y:S05]  /*4e00*/  @!P0 NANOSLEEP.SYNCS 0x989680 ;  /* 0x009896800000895d */ /* 0x008fea0003900000 */
[----:B------:R-:W3:Y:S02]  /*4e10*/  @!P0 SYNCS.PHASECHK.TRANS64 P0, [R0+URZ], R3 ;  /* 0x00000003000085a7 */ /* 0x000ee400080010ff */
[----:B---3--:R-:W-:Y:S05]  /*4e20*/  @!P0 BRA `(.L_x_58) ;  /* 0xfffffffc00f08947 */ /* 0x008fea000383ffff */
[----:B------:R-:W-:Y:S05]  /*4e30*/  BRA `(.L_x_20) ;  /* 0xffffffcc00107947 */ /* 0x000fea000383ffff */
.L_x_38:
[----:B------:R-:W-:-:S07]  /*4e40*/  MOV R15, R14 ;  /* 0x0000000e000f7202 */ /* 0x000fce0000000f00 */
.L_x_59:
[----:B-1----:R1:W3:Y:S02]  /*4e50*/  SYNCS.PHASECHK.TRANS64.TRYWAIT P0, [R0+URZ], R15 ;  /* 0x0000000f000075a7 */ /* 0x0022e400080011ff */
[----:B---3--:R-:W-:Y:S05]  /*4e60*/  @!P0 NANOSLEEP.SYNCS 0x989680 ;  /* 0x009896800000895d */ /* 0x008fea0003900000 */
[----:B------:R-:W3:Y:S02]  /*4e70*/  @!P0 SYNCS.PHASECHK.TRANS64 P0, [R0+URZ], R15 ;  /* 0x0000000f000085a7 */ /* 0x000ee400080010ff */
[----:B---3--:R-:W-:Y:S05]  /*4e80*/  @!P0 BRA `(.L_x_59) ;  /* 0xfffffffc00f08947 */ /* 0x008fea000383ffff */
[----:B------:R-:W-:Y:S05]  /*4e90*/  BRA `(.L_x_37) ;  /* 0xffffffd400807947 */ /* 0x000fea000383ffff */
.L_x_41:
[----:B------:R-:W-:-:S07]  /*4ea0*/  MOV R11, R10 ;  /* 0x0000000a000b7202 */ /* 0x000fce0000000f00 */
.L_x_60:
[----:B-1----:R1:W3:Y:S02]  /*4eb0*/  SYNCS.PHASECHK.TRANS64.TRYWAIT P0, [R8+URZ], R11 ;  /* 0x0000000b080075a7 */ /* 0x0022e400080011ff */
[----:B---3--:R-:W-:Y:S05]  /*4ec0*/  @!P0 NANOSLEEP.SYNCS 0x989680 ;  /* 0x009896800000895d */ /* 0x008fea0003900000 */
[----:B------:R-:W3:Y:S02]  /*4ed0*/  @!P0 SYNCS.PHASECHK.TRANS64 P0, [R8+URZ], R11 ;  /* 0x0000000b080085a7 */ /* 0x000ee400080010ff */
[----:B---3--:R-:W-:Y:S05]  /*4ee0*/  @!P0 BRA `(.L_x_60) ;  /* 0xfffffffc00f08947 */ /* 0x008fea000383ffff */
[----:B------:R-:W-:Y:S05]  /*4ef0*/  BRA `(.L_x_40) ;  /* 0xffffffd400e87947 */ /* 0x000fea000383ffff */
.L_x_43:
[----:B------:R-:W-:Y:S02]  /*4f00*/  MOV R2, UR23 ;  /* 0x0000001700027c02 */ /* 0x000fe40008000f00 */
[----:B------:R-:W-:-:S07]  /*4f10*/  MOV R5, R4 ;  /* 0x0000000400057202 */ /* 0x000fce0000000f00 */
.L_x_61:
[----:B-1----:R1:W2:Y:S02]  /*4f20*/  SYNCS.PHASECHK.TRANS64.TRYWAIT P0, [R2+URZ+0x50], R5 ;  /* 0x00005005020075a7 */ /* 0x0022a400080011ff */
[----:B--2---:R-:W-:Y:S05]  /*4f30*/  @!P0 NANOSLEEP.SYNCS 0x989680 ;  /* 0x009896800000895d */ /* 0x004fea0003900000 */
[----:B------:R-:W2:Y:S02]  /*4f40*/  @!P0 SYNCS.PHASECHK.TRANS64 P0, [R2+URZ+0x50], R5 ;  /* 0x00005005020085a7 */ /* 0x000ea400080010ff */
[----:B--2---:R-:W-:Y:S05]  /*4f50*/  @!P0 BRA `(.L_x_61) ;  /* 0xfffffffc00f08947 */ /* 0x004fea000383ffff */
[----:B------:R-:W-:Y:S05]  /*4f60*/  BRA `(.L_x_62) ;  /* 0xffffffe000087947 */ /* 0x000fea000383ffff */
.L_x_50:
[----:B-1----:R1:W3:Y:S02]  /*4f70*/  SYNCS.PHASECHK.TRANS64.TRYWAIT P0, [R2+URZ+0x70], RZ ;  /* 0x000070ff020075a7 */ /* 0x0022e400080011ff */
[----:B---3--:R-:W-:Y:S05]  /*4f80*/  @!P0 NANOSLEEP.SYNCS 0x989680 ;  /* 0x009896800000895d */ /* 0x008fea0003900000 */
[----:B------:R-:W3:Y:S02]  /*4f90*/  @!P0 SYNCS.PHASECHK.TRANS64 P0, [R2+URZ+0x70], RZ ;  /* 0x000070ff020085a7 */ /* 0x000ee400080010ff */
[----:B---3--:R-:W-:Y:S05]  /*4fa0*/  @!P0 BRA `(.L_x_50) ;  /* 0xfffffffc00f08947 */ /* 0x008fea000383ffff */
[----:B------:R-:W-:Y:S05]  /*4fb0*/  BRA `(.L_x_63) ;  /* 0xfffffff800447947 */ /* 0x000fea000383ffff */
        .weak           $__internal_0_$__cuda_sm10x_tcgen05_guardrail_trap_col_being_dealloced_not_returned_by_alloc
        .type           $__internal_0_$__cuda_sm10x_tcgen05_guardrail_trap_col_being_dealloced_not_returned_by_alloc,@function
        .size           $__internal_0_$__cuda_sm10x_tcgen05_guardrail_trap_col_being_dealloced_not_returned_by_alloc,($__internal_1_$__cuda_sm10x_tcgen05_guardrail_trap_phase_invalid_during_alloc - $__internal_0_$__cuda_sm10x_tcgen05_guardrail_trap_col_being_dealloced_not_returned_by_alloc)
$__internal_0_$__cuda_sm10x_tcgen05_guardrail_trap_col_being_dealloced_not_returned_by_alloc:
[----:B------:R-:W-:Y:S05]  /*4fc0*/  BPT.TRAP 0x1 ;  /* 0x000000040000795c */ /* 0x000fea0000300000 */
[----:B------:R-:W-:-:S04]  /*4fd0*/  HFMA2 R3, -RZ, RZ, 0, 0 ;  /* 0x00000000ff037431 */ /* 0x000fc800000001ff */
[----:B------:R-:W-:Y:S05]  /*4fe0*/  RET.REL.NODEC R2 `(kernel_cutlass_kernel_cudnngemm_swigludense_blockscaled_gemm_persistent_swiglu_interleaved_quantSm100BlockScaledPersistentDenseGemmKernel_object_at__TiledMMA_ThrLayoutVMNK21111000_Permuta_0) ;  /* 0xffffffb002047950 */ /* 0x000fea0003c3ffff */
        .weak           $__internal_1_$__cuda_sm10x_tcgen05_guardrail_trap_phase_invalid_during_alloc
        .type           $__internal_1_$__cuda_sm10x_tcgen05_guardrail_trap_phase_invalid_during_alloc,@function
        .size           $__internal_1_$__cuda_sm10x_tcgen05_guardrail_trap_phase_invalid_during_alloc,($__internal_2_$__cuda_sm10x_tcgen05_guardrail_trap_unallocated_columns_being_dealloced - $__internal_1_$__cuda_sm10x_tcgen05_guardrail_trap_phase_invalid_during_alloc)
$__internal_1_$__cuda_sm10x_tcgen05_guardrail_trap_phase_invalid_during_alloc:
[----:B------:R-:W-:Y:S05]  /*4ff0*/  BPT.TRAP 0x1 ;  /* 0x000000040000795c */ /* 0x000fea0000300000 */
[----:B------:R-:W-:-:S04]  /*5000*/  MOV R3, 0x0 ;  /* 0x0000000000037802 */ /* 0x000fc80000000f00 */
[----:B------:R-:W-:Y:S05]  /*5010*/  RET.REL.NODEC R2 `(kernel_cutlass_kernel_cudnngemm_swigludense_blockscaled_gemm_persistent_swiglu_interleaved_quantSm100BlockScaledPersistentDenseGemmKernel_object_at__TiledMMA_ThrLayoutVMNK21111000_Permuta_0) ;  /* 0xffffffac02f87950 */ /* 0x000fea0003c3ffff */
        .weak           $__internal_2_$__cuda_sm10x_tcgen05_guardrail_trap_unallocated_columns_being_dealloced
        .type           $__internal_2_$__cuda_sm10x_tcgen05_guardrail_trap_unallocated_columns_being_dealloced,@function
        .size           $__internal_2_$__cuda_sm10x_tcgen05_guardrail_trap_unallocated_columns_being_dealloced,(.L_x_67 - $__internal_2_$__cuda_sm10x_tcgen05_guardrail_trap_unallocated_columns_being_dealloced)
$__internal_2_$__cuda_sm10x_tcgen05_guardrail_trap_unallocated_columns_being_dealloced:
[----:B------:R-:W-:Y:S05]  /*5020*/  BPT.TRAP 0x1 ;  /* 0x000000040000795c */ /* 0x000fea0000300000 */
[----:B------:R-:W-:-:S04]  /*5030*/  HFMA2 R3, -RZ, RZ, 0, 0 ;  /* 0x00000000ff037431 */ /* 0x000fc800000001ff */
[----:B------:R-:W-:Y:S05]  /*5040*/  RET.REL.NODEC R2 `(kernel_cutlass_kernel_cudnngemm_swigludense_blockscaled_gemm_persistent_swiglu_interleaved_quantSm100BlockScaledPersistentDenseGemmKernel_object_at__TiledMMA_ThrLayoutVMNK21111000_Permuta_0) ;  /* 0xffffffac02ec7950 */ /* 0x000fea0003c3ffff */
.L_x_64:
[----:B------:R-:W-:-:S00]  /*5050*/  BRA `(.L_x_64) ;  /* 0xfffffffc00fc7947 */ /* 0x000fc0000383ffff */
[----:B------:R-:W-:-:S00]  /*5060*/  NOP ;  /* 0x0000000000007918 */ /* 0x000fc00000000000 */
        /* <DEDUP_REMOVED lines=9> */
.L_x_67:


//--------------------- .nv.shared.kernel_cutlass_kernel_cudnngemm_swigludense_blockscaled_gemm_persistent_swiglu_interleaved_quantSm100BlockScaledPersistentDenseGemmKernel_object_at__TiledMMA_ThrLayoutVMNK21111000_Permuta_0 --------------------------
	.section	.nv.shared.kernel_cutlass_kernel_cudnngemm_swigludense_blockscaled_gemm_persistent_swiglu_interleaved_quantSm100BlockScaledPersistentDenseGemmKernel_object_at__TiledMMA_ThrLayoutVMNK21111000_Permuta_0,"aw",@nobits
	.sectionflags	@""
	.align	1024
	.zero		1024


//--------------------- .nv.shared.reserved.0     --------------------------
	.section	.nv.shared.reserved.0,"aw",@nobits
	.align	8
	.weak		__nv_reservedSMEM_offset_0_alias
	.size		__nv_reservedSMEM_offset_0_alias, 0, 64
	.other		__nv_reservedSMEM_offset_0_alias,@"STO_CUDA_RESERVED_SHARED STV_DEFAULT"
__nv_reservedSMEM_offset_0_alias:
	.zero		0
.nv.shared.reserved.0:
	.zero		64
	.weak		__nv_reservedSMEM_allocation_phase
	.type		__nv_reservedSMEM_allocation_phase,@object
	.size		__nv_reservedSMEM_allocation_phase,(.L_0 - __nv_reservedSMEM_allocation_phase)
__nv_reservedSMEM_allocation_phase:
	.zero		1
.L_0:
	.zero		7
	.weak		__nv_reservedSMEM_devtool_atexit_pc
	.type		__nv_reservedSMEM_devtool_atexit_pc,@object
	.size		__nv_reservedSMEM_devtool_atexit_pc,(__nv_reservedSMEM_allocation_mask - __nv_reservedSMEM_devtool_atexit_pc)
__nv_reservedSMEM_devtool_atexit_pc:
	.zero		8
	.weak		__nv_reservedSMEM_allocation_mask
	.type		__nv_reservedSMEM_allocation_mask,@object
	.size		__nv_reservedSMEM_allocation_mask,(.L_2 - __nv_reservedSMEM_allocation_mask)
__nv_reservedSMEM_allocation_mask:
	.zero		4
.L_2:
	.zero		4
	.weak		__nv_reservedSMEM_tmem_allocation_pipeline_mbarrier
	.type		__nv_reservedSMEM_tmem_allocation_pipeline_mbarrier,@object
	.size		__nv_reservedSMEM_tmem_allocation_pipeline_mbarrier,(__nv_reservedSMEM_tmem_allocation_pipeline_mbarrier_parity - __nv_reservedSMEM_tmem_allocation_pipeline_mbarrier)
__nv_reservedSMEM_tmem_allocation_pipeline_mbarrier:
	.zero		8
	.weak		__nv_reservedSMEM_tmem_allocation_pipeline_mbarrier_parity
	.type		__nv_reservedSMEM_tmem_allocation_pipeline_mbarrier_parity,@object
	.size		__nv_reservedSMEM_tmem_allocation_pipeline_mbarrier_parity,(.L_4 - __nv_reservedSMEM_tmem_allocation_pipeline_mbarrier_parity)
__nv_reservedSMEM_tmem_allocation_pipeline_mbarrier_parity:
	.zero		4
.L_4:


//--------------------- .nv.constant0.kernel_cutlass_kernel_cudnngemm_swigludense_blockscaled_gemm_persistent_swiglu_interleaved_quantSm100BlockScaledPersistentDenseGemmKernel_object_at__TiledMMA_ThrLayoutVMNK21111000_Permuta_0 --------------------------
	.section	.nv.constant0.kernel_cutlass_kernel_cudnngemm_swigludense_blockscaled_gemm_persistent_swiglu_interleaved_quantSm100BlockScaledPersistentDenseGemmKernel_object_at__TiledMMA_ThrLayoutVMNK21111000_Permuta_0,"a",@progbits
	.sectionflags	@""
	.align	4
.nv.constant0.kernel_cutlass_kernel_cudnngemm_swigludense_blockscaled_gemm_persistent_swiglu_interleaved_quantSm100BlockScaledPersistentDenseGemmKernel_object_at__TiledMMA_ThrLayoutVMNK21111000_Permuta_0:
	.zero		1768


//--------------------- SYMBOLS --------------------------

	.type		.nv.reservedSmem.offset0,@object
	.size		.nv.reservedSmem.offset0,0x4
	.type		.nv.reservedSmem.cap,@object
	.size		.nv.reservedSmem.cap,0x4
